	.target	sm_90a

	.elftype	@"ET_EXEC"


//--------------------- .note.nv.tkinfo           --------------------------
	.section	.note.nv.tkinfo,"",@"SHT_NOTE"
	.sectionflags	@"SHF_NOTE_NV_TKINFO"
	.tkinfo
        /*0018*/ 	.word	0x00000002
        /*0030*/ 	.string	""
        /*0030*/ 	.string	"ptxas"
        /*0030*/ 	.string	"Cuda compilation tools, release 13.0, V13.0.88"
        /*0030*/ 	.string	"Build cuda_13.0.r13.0/compiler.36424714_0"
        /*0030*/ 	.string	"-v  -suppress-debug-info  -lineinfo  -arch sm_90a "



//--------------------- .note.nv.cuinfo           --------------------------
	.section	.note.nv.cuinfo,"",@"SHT_NOTE"
	.sectionflags	@"SHF_NOTE_NV_CUINFO"
        /*0018*/ 	.short	0x0002
        /*001a*/ 	.short	0x005a
        /*001c*/ 	.short	0x0082
	.zero		2


//--------------------- .nv.info                  --------------------------
	.section	.nv.info,"",@"SHT_CUDA_INFO"
	.align	4


	//----- nvinfo : EIATTR_REGCOUNT
	.align		4
        /*0000*/ 	.byte	0x04, 0x2f
        /*0002*/ 	.short	(.L_1 - .L_0)
	.align		4
.L_0:
        /*0004*/ 	.word	index@(matmul_kernel)
        /*0008*/ 	.word	0x000000ff


	//----- nvinfo : EIATTR_FRAME_SIZE
	.align		4
.L_1:
        /*000c*/ 	.byte	0x04, 0x11
        /*000e*/ 	.short	(.L_3 - .L_2)
	.align		4
.L_2:
        /*0010*/ 	.word	index@(matmul_kernel)
        /*0014*/ 	.word	0x000002d8


	//----- nvinfo : EIATTR_MIN_STACK_SIZE
	.align		4
.L_3:
        /*0018*/ 	.byte	0x04, 0x12
        /*001a*/ 	.short	(.L_5 - .L_4)
	.align		4
.L_4:
        /*001c*/ 	.word	index@(matmul_kernel)
        /*0020*/ 	.word	0x000002d8
.L_5:


//--------------------- .nv.compat                --------------------------
	.section	.nv.compat,"",@"SHT_CUDA_COMPAT_INFO"
	.align	4
        /*0000*/ 	.byte	0x02, 0x09, 0x01, 0x00, 0x02, 0x02, 0x04, 0x00, 0x02, 0x05, 0x05, 0x00, 0x03, 0x07, 0x01, 0x01
        /*0010*/ 	.byte	0x02, 0x03, 0x00, 0x00, 0x02, 0x06, 0x01, 0x00, 0x04, 0x0b, 0x08, 0x00, 0x00, 0x00, 0x00, 0x00
        /*0020*/ 	.byte	0x00, 0x00, 0x00, 0x00


//--------------------- .nv.info.matmul_kernel    --------------------------
	.section	.nv.info.matmul_kernel,"",@"SHT_CUDA_INFO"
	.sectionflags	@""
	.align	4


	//----- nvinfo : EIATTR_CUDA_API_VERSION
	.align		4
        /*0000*/ 	.byte	0x04, 0x37
        /*0002*/ 	.short	(.L_7 - .L_6)
.L_6:
        /*0004*/ 	.word	0x00000082


	//----- nvinfo : EIATTR_KPARAM_INFO
	.align		4
.L_7:
        /*0008*/ 	.byte	0x04, 0x17
        /*000a*/ 	.short	(.L_9 - .L_8)
.L_8:
        /*000c*/ 	.word	0x00000000
        /*0010*/ 	.short	0x000d
        /*0012*/ 	.short	0x0048
        /*0014*/ 	.byte	0x00, 0xf4, 0x21, 0x00


	//----- nvinfo : EIATTR_KPARAM_INFO
	.align		4
.L_9:
        /*0018*/ 	.byte	0x04, 0x17
        /*001a*/ 	.short	(.L_11 - .L_10)
.L_10:
        /*001c*/ 	.word	0x00000000
        /*0020*/ 	.short	0x000c
        /*0022*/ 	.short	0x0040
        /*0024*/ 	.byte	0x00, 0xf4, 0x21, 0x00


	//----- nvinfo : EIATTR_KPARAM_INFO
	.align		4
.L_11:
        /*0028*/ 	.byte	0x04, 0x17
        /*002a*/ 	.short	(.L_13 - .L_12)
.L_12:
        /*002c*/ 	.word	0x00000000
        /*0030*/ 	.short	0x000b
        /*0032*/ 	.short	0x0038
        /*0034*/ 	.byte	0x00, 0xf0, 0x11, 0x00


	//----- nvinfo : EIATTR_KPARAM_INFO
	.align		4
.L_13:
        /*0038*/ 	.byte	0x04, 0x17
        /*003a*/ 	.short	(.L_15 - .L_14)
.L_14:
        /*003c*/ 	.word	0x00000000
        /*0040*/ 	.short	0x000a
        /*0042*/ 	.short	0x0034
        /*0044*/ 	.byte	0x00, 0xf0, 0x11, 0x00


	//----- nvinfo : EIATTR_KPARAM_INFO
	.align		4
.L_15:
        /*0048*/ 	.byte	0x04, 0x17
        /*004a*/ 	.short	(.L_17 - .L_16)
.L_16:
        /*004c*/ 	.word	0x00000000
        /*0050*/ 	.short	0x0009
        /*0052*/ 	.short	0x0030
        /*0054*/ 	.byte	0x00, 0xf0, 0x11, 0x00


	//----- nvinfo : EIATTR_KPARAM_INFO
	.align		4
.L_17:
        /*0058*/ 	.byte	0x04, 0x17
        /*005a*/ 	.short	(.L_19 - .L_18)
.L_18:
        /*005c*/ 	.word	0x00000000
        /*0060*/ 	.short	0x0008
        /*0062*/ 	.short	0x002c
        /*0064*/ 	.byte	0x00, 0xf0, 0x11, 0x00


	//----- nvinfo : EIATTR_KPARAM_INFO
	.align		4
.L_19:
        /*0068*/ 	.byte	0x04, 0x17
        /*006a*/ 	.short	(.L_21 - .L_20)
.L_20:
        /*006c*/ 	.word	0x00000000
        /*0070*/ 	.short	0x0007
        /*0072*/ 	.short	0x0028
        /*0074*/ 	.byte	0x00, 0xf0, 0x11, 0x00


	//----- nvinfo : EIATTR_KPARAM_INFO
	.align		4
.L_21:
        /*0078*/ 	.byte	0x04, 0x17
        /*007a*/ 	.short	(.L_23 - .L_22)
.L_22:
        /*007c*/ 	.word	0x00000000
        /*0080*/ 	.short	0x0006
        /*0082*/ 	.short	0x0024
        /*0084*/ 	.byte	0x00, 0xf0, 0x11, 0x00


	//----- nvinfo : EIATTR_KPARAM_INFO
	.align		4
.L_23:
        /*0088*/ 	.byte	0x04, 0x17
        /*008a*/ 	.short	(.L_25 - .L_24)
.L_24:
        /*008c*/ 	.word	0x00000000
        /*0090*/ 	.short	0x0005
        /*0092*/ 	.short	0x0020
        /*0094*/ 	.byte	0x00, 0xf0, 0x11, 0x00


	//----- nvinfo : EIATTR_KPARAM_INFO
	.align		4
.L_25:
        /*0098*/ 	.byte	0x04, 0x17
        /*009a*/ 	.short	(.L_27 - .L_26)
.L_26:
        /*009c*/ 	.word	0x00000000
        /*00a0*/ 	.short	0x0004
        /*00a2*/ 	.short	0x001c
        /*00a4*/ 	.byte	0x00, 0xf0, 0x11, 0x00


	//----- nvinfo : EIATTR_KPARAM_INFO
	.align		4
.L_27:
        /*00a8*/ 	.byte	0x04, 0x17
        /*00aa*/ 	.short	(.L_29 - .L_28)
.L_28:
        /*00ac*/ 	.word	0x00000000
        /*00b0*/ 	.short	0x0003
        /*00b2*/ 	.short	0x0018
        /*00b4*/ 	.byte	0x00, 0xf0, 0x11, 0x00


	//----- nvinfo : EIATTR_KPARAM_INFO
	.align		4
.L_29:
        /*00b8*/ 	.byte	0x04, 0x17
        /*00ba*/ 	.short	(.L_31 - .L_30)
.L_30:
        /*00bc*/ 	.word	0x00000000
        /*00c0*/ 	.short	0x0002
        /*00c2*/ 	.short	0x0010
        /*00c4*/ 	.byte	0x00, 0xf4, 0x21, 0x00


	//----- nvinfo : EIATTR_KPARAM_INFO
	.align		4
.L_31:
        /*00c8*/ 	.byte	0x04, 0x17
        /*00ca*/ 	.short	(.L_33 - .L_32)
.L_32:
        /*00cc*/ 	.word	0x00000000
        /*00d0*/ 	.short	0x0001
        /*00d2*/ 	.short	0x0008
        /*00d4*/ 	.byte	0x00, 0xf4, 0x21, 0x00


	//----- nvinfo : EIATTR_KPARAM_INFO
	.align		4
.L_33:
        /*00d8*/ 	.byte	0x04, 0x17
        /*00da*/ 	.short	(.L_35 - .L_34)
.L_34:
        /*00dc*/ 	.word	0x00000000
        /*00e0*/ 	.short	0x0000
        /*00e2*/ 	.short	0x0000
        /*00e4*/ 	.byte	0x00, 0xf4, 0x21, 0x00


	//----- nvinfo : EIATTR_EXPLICIT_CLUSTER
	.align		4
.L_35:
        /*00e8*/ 	.byte	0x01, 0x3e
	.zero		2


	//----- nvinfo : EIATTR_CTA_PER_CLUSTER
	.align		4
        /*00ec*/ 	.byte	0x04, 0x3d
        /*00ee*/ 	.short	(.L_37 - .L_36)
.L_36:
        /*00f0*/ 	.word	0x00000002
        /*00f4*/ 	.word	0x00000001
        /*00f8*/ 	.word	0x00000001


	//----- nvinfo : EIATTR_SPARSE_MMA_MASK
	.align		4
.L_37:
        /*00fc*/ 	.byte	0x03, 0x50
        /*00fe*/ 	.short	0x0000


	//----- nvinfo : EIATTR_MAXREG_COUNT
	.align		4
        /*0100*/ 	.byte	0x03, 0x1b
        /*0102*/ 	.short	0x00ff


	//----- nvinfo : EIATTR_NUM_BARRIERS
	.align		4
        /*0104*/ 	.byte	0x02, 0x4c
        /*0106*/ 	.byte	0x01
	.zero		1


	//----- nvinfo : EIATTR_ANNOTATIONS
	.align		4
        /*0108*/ 	.byte	0x04, 0x55
        /*010a*/ 	.short	(.L_39 - .L_38)


	//   ....[0]....
.L_38:
        /*010c*/ 	.word	0x00000001
        /*0110*/ 	.byte	0x50, 0x07, 0x00, 0x00, 0x01, 0x00, 0x00, 0x00, 0xd0, 0x41, 0x00, 0x00, 0x01, 0x00, 0x00, 0x00
        /* <DEDUP_REMOVED lines=254> */
        /*1100*/ 	.byte	0x80, 0xaf, 0x00, 0x00, 0x01, 0x00, 0x00, 0x00, 0xf0, 0xb3, 0x00, 0x00


	//----- nvinfo : EIATTR_MERCURY_ISA_VERSION
	.align		4
.L_39:
        /*110c*/ 	.byte	0x03, 0x5f
        /*110e*/ 	.short	0x0101


	//----- nvinfo : EIATTR_EXIT_INSTR_OFFSETS
	.align		4
        /*1110*/ 	.byte	0x04, 0x1c
        /*1112*/ 	.short	(.L_41 - .L_40)


	//   ....[0]....
.L_40:
        /*1114*/ 	.word	0x0000f7f0


	//   ....[1]....
        /*1118*/ 	.word	0x0000f820


	//----- nvinfo : EIATTR_REQNTID
	.align		4
.L_41:
        /*111c*/ 	.byte	0x04, 0x10
        /*111e*/ 	.short	(.L_43 - .L_42)
.L_42:
        /*1120*/ 	.word	0x00000080
        /*1124*/ 	.word	0x00000001
        /*1128*/ 	.word	0x00000001


	//----- nvinfo : EIATTR_CBANK_PARAM_SIZE
	.align		4
.L_43:
        /*112c*/ 	.byte	0x03, 0x19
        /*112e*/ 	.short	0x0050


	//----- nvinfo : EIATTR_PARAM_CBANK
	.align		4
        /*1130*/ 	.byte	0x04, 0x0a
        /*1132*/ 	.short	(.L_45 - .L_44)
	.align		4
.L_44:
        /*1134*/ 	.word	index@(.nv.constant0.matmul_kernel)
        /*1138*/ 	.short	0x0210
        /*113a*/ 	.short	0x0050


	//----- nvinfo : EIATTR_SW_WAR
	.align		4
.L_45:
        /*113c*/ 	.byte	0x04, 0x36
        /*113e*/ 	.short	(.L_47 - .L_46)
.L_46:
        /*1140*/ 	.word	0x00000008
.L_47:


//--------------------- .nv.callgraph             --------------------------
	.section	.nv.callgraph,"",@"SHT_CUDA_CALLGRAPH"
	.align	4
	.sectionentsize	8
	.align		4
        /*0000*/ 	.word	0x00000000
	.align		4
        /*0004*/ 	.word	0xffffffff
	.align		4
        /*0008*/ 	.word	0x00000000
	.align		4
        /*000c*/ 	.word	0xfffffffe
	.align		4
        /*0010*/ 	.word	0x00000000
	.align		4
        /*0014*/ 	.word	0xfffffffd
	.align		4
        /*0018*/ 	.word	0x00000000
	.align		4
        /*001c*/ 	.word	0xfffffffc


//--------------------- .text.matmul_kernel       --------------------------
	.section	.text.matmul_kernel,"ax",@progbits
	.align	128
        .global         matmul_kernel
        .type           matmul_kernel,@function
        .size           matmul_kernel,(.L_x_3 - matmul_kernel)
        .other          matmul_kernel,@"STO_CUDA_ENTRY STV_DEFAULT"
matmul_kernel:
.text.matmul_kernel:
[----:B------:R-:W0:Y:S08]  /*0000*/  LDC R1, c[0x0][0x28] ;  /* 0x00000a00ff017b82 */ /* 0x000e300000000800 */
[----:B------:R-:W1:Y:S01]  /*0010*/  LDC.64 R88, c[0x0][0x228] ;  /* 0x00008a00ff587b82 */ /* 0x000e620000000a00 */
[----:B------:R-:W2:Y:S01]  /*0020*/  S2R R152, SR_TID.X ;  /* 0x0000000000987919 */ /* 0x000ea20000002100 */
[----:B0-----:R-:W-:Y:S01]  /*0030*/  VIADD R1, R1, 0xfffffd28 ;  /* 0xfffffd2801017836 */ /* 0x001fe20000000000 */
[----:B------:R-:W-:Y:S01]  /*0040*/  ULDC.64 UR14, c[0x0][0x208] ;  /* 0x00008200000e7ab9 */ /* 0x000fe20000000a00 */
[----:B------:R-:W-:Y:S01]  /*0050*/  CS2R R92, SRZ ;  /* 0x00000000005c7805 */ /* 0x000fe2000001ff00 */
[----:B------:R-:W0:Y:S01]  /*0060*/  S2R R10, SR_CgaCtaId ;  /* 0x00000000000a7919 */ /* 0x000e220000008800 */
[----:B------:R-:W-:-:S02]  /*0070*/  CS2R R94, SRZ ;  /* 0x00000000005e7805 */ /* 0x000fc4000001ff00 */
[----:B------:R-:W-:Y:S01]  /*0080*/  CS2R R96, SRZ ;  /* 0x0000000000607805 */ /* 0x000fe2000001ff00 */
[----:B------:R-:W3:Y:S01]  /*0090*/  S2UR UR4, SR_CTAID.X ;  /* 0x00000000000479c3 */ /* 0x000ee20000002500 */
[----:B------:R-:W-:Y:S02]  /*00a0*/  CS2R R98, SRZ ;  /* 0x0000000000627805 */ /* 0x000fe4000001ff00 */
[----:B------:R-:W-:Y:S02]  /*00b0*/  CS2R R100, SRZ ;  /* 0x0000000000647805 */ /* 0x000fe4000001ff00 */
[----:B------:R-:W-:Y:S02]  /*00c0*/  CS2R R102, SRZ ;  /* 0x0000000000667805 */ /* 0x000fe4000001ff00 */
[----:B------:R-:W-:Y:S02]  /*00d0*/  CS2R R104, SRZ ;  /* 0x0000000000687805 */ /* 0x000fe4000001ff00 */
[----:B------:R-:W-:-:S02]  /*00e0*/  CS2R R106, SRZ ;  /* 0x00000000006a7805 */ /* 0x000fc4000001ff00 */
[----:B------:R-:W-:Y:S02]  /*00f0*/  CS2R R108, SRZ ;  /* 0x00000000006c7805 */ /* 0x000fe4000001ff00 */
[----:B------:R-:W-:Y:S01]  /*0100*/  CS2R R110, SRZ ;  /* 0x00000000006e7805 */ /* 0x000fe2000001ff00 */
[----:B------:R-:W4:Y:S01]  /*0110*/  LDC R14, c[0x0][0x230] ;  /* 0x00008c00ff0e7b82 */ /* 0x000f220000000800 */
[----:B------:R-:W-:Y:S02]  /*0120*/  CS2R R44, SRZ ;  /* 0x00000000002c7805 */ /* 0x000fe4000001ff00 */
[----:B------:R-:W-:Y:S02]  /*0130*/  CS2R R46, SRZ ;  /* 0x00000000002e7805 */ /* 0x000fe4000001ff00 */
[----:B------:R-:W-:Y:S02]  /*0140*/  CS2R R48, SRZ ;  /* 0x0000000000307805 */ /* 0x000fe4000001ff00 */
[----:B------:R-:W-:-:S02]  /*0150*/  CS2R R50, SRZ ;  /* 0x0000000000327805 */ /* 0x000fc4000001ff00 */
[----:B------:R-:W-:Y:S02]  /*0160*/  CS2R R52, SRZ ;  /* 0x0000000000347805 */ /* 0x000fe4000001ff00 */
[----:B------:R-:W-:Y:S02]  /*0170*/  CS2R R54, SRZ ;  /* 0x0000000000367805 */ /* 0x000fe4000001ff00 */
[----:B------:R-:W-:Y:S01]  /*0180*/  CS2R R56, SRZ ;  /* 0x0000000000387805 */ /* 0x000fe2000001ff00 */
[----:B-1----:R-:W-:Y:S01]  /*0190*/  VIADD R0, R89, 0xff ;  /* 0x000000ff59007836 */ /* 0x002fe20000000000 */
[----:B------:R-:W-:Y:S02]  /*01a0*/  CS2R R58, SRZ ;  /* 0x00000000003a7805 */ /* 0x000fe4000001ff00 */
[----:B------:R-:W-:Y:S02]  /*01b0*/  CS2R R60, SRZ ;  /* 0x00000000003c7805 */ /* 0x000fe4000001ff00 */
[----:B------:R-:W-:-:S02]  /*01c0*/  CS2R R62, SRZ ;  /* 0x00000000003e7805 */ /* 0x000fc4000001ff00 */
[----:B------:R-:W-:Y:S02]  /*01d0*/  CS2R R64, SRZ ;  /* 0x0000000000407805 */ /* 0x000fe4000001ff00 */
[----:B------:R-:W-:Y:S02]  /*01e0*/  SHF.R.S32.HI R3, RZ, 0x1f, R0 ;  /* 0x0000001fff037819 */ /* 0x000fe40000011400 */
[----:B------:R-:W-:Y:S02]  /*01f0*/  CS2R R66, SRZ ;  /* 0x0000000000427805 */ /* 0x000fe4000001ff00 */
[----:B------:R-:W-:Y:S02]  /*0200*/  CS2R R68, SRZ ;  /* 0x0000000000447805 */ /* 0x000fe4000001ff00 */
[----:B---3--:R-:W-:Y:S01]  /*0210*/  I2FP.F32.U32 R5, UR4 ;  /* 0x0000000400057c45 */ /* 0x008fe20008201000 */
[----:B------:R-:W-:Y:S01]  /*0220*/  ULDC UR4, c[0x0][0x150] ;  /* 0x0000540000047ab9 */ /* 0x000fe20000000800 */
[----:B------:R-:W-:-:S02]  /*0230*/  LEA.HI R3, R3, R0, RZ, 0x8 ;  /* 0x0000000003037211 */ /* 0x000fc400078f40ff */
[----:B------:R-:W-:Y:S02]  /*0240*/  CS2R R70, SRZ ;  /* 0x0000000000467805 */ /* 0x000fe4000001ff00 */
[----:B------:R-:W-:Y:S01]  /*0250*/  CS2R R72, SRZ ;  /* 0x0000000000487805 */ /* 0x000fe2000001ff00 */
[----:B------:R-:W-:Y:S01]  /*0260*/  FMUL R5, R5, UR4 ;  /* 0x0000000405057c20 */ /* 0x000fe20008400000 */
[----:B------:R-:W-:Y:S02]  /*0270*/  SHF.R.S32.HI R3, RZ, 0x8, R3 ;  /* 0x00000008ff037819 */ /* 0x000fe40000011403 */
[----:B------:R-:W-:Y:S01]  /*0280*/  CS2R R74, SRZ ;  /* 0x00000000004a7805 */ /* 0x000fe2000001ff00 */
[----:B----4-:R-:W-:Y:S01]  /*0290*/  VIADD R14, R14, 0x3f ;  /* 0x0000003f0e0e7836 */ /* 0x010fe20000000000 */
[----:B0-----:R-:W-:Y:S02]  /*02a0*/  R2UR UR4, R10 ;  /* 0x000000000a0472ca */ /* 0x001fe400000e0000 */
[----:B------:R-:W-:Y:S01]  /*02b0*/  CS2R R76, SRZ ;  /* 0x00000000004c7805 */ /* 0x000fe2000001ff00 */
[----:B------:R-:W-:Y:S01]  /*02c0*/  IMAD.SHL.U32 R4, R3, 0x8, RZ ;  /* 0x0000000803047824 */ /* 0x000fe200078e00ff */
[----:B------:R-:W0:Y:S01]  /*02d0*/  F2I.U32.TRUNC.NTZ R5, R5 ;  /* 0x0000000500057305 */ /* 0x000e22000020f000 */
[----:B------:R-:W-:-:S02]  /*02e0*/  CS2R R78, SRZ ;  /* 0x00000000004e7805 */ /* 0x000fc4000001ff00 */
[----:B------:R-:W-:Y:S02]  /*02f0*/  CS2R R80, SRZ ;  /* 0x0000000000507805 */ /* 0x000fe4000001ff00 */
[----:B------:R-:W-:Y:S02]  /*0300*/  CS2R R82, SRZ ;  /* 0x0000000000527805 */ /* 0x000fe4000001ff00 */
[----:B------:R-:W-:Y:S02]  /*0310*/  IABS R7, R4 ;  /* 0x0000000400077213 */ /* 0x000fe40000000000 */
[----:B------:R-:W-:Y:S02]  /*0320*/  CS2R R84, SRZ ;  /* 0x0000000000547805 */ /* 0x000fe4000001ff00 */
[----:B------:R-:W-:Y:S01]  /*0330*/  CS2R R86, SRZ ;  /* 0x0000000000567805 */ /* 0x000fe2000001ff00 */
[----:B------:R-:W1:Y:S01]  /*0340*/  I2F.RP R0, R7 ;  /* 0x0000000700007306 */ /* 0x000e620000209400 */
[----:B0-----:R-:W-:-:S07]  /*0350*/  IABS R11, R5 ;  /* 0x00000005000b7213 */ /* 0x001fce0000000000 */
[----:B-1----:R-:W0:Y:S02]  /*0360*/  MUFU.RCP R0, R0 ;  /* 0x0000000000007308 */ /* 0x002e240000001000 */
[----:B0-----:R-:W-:Y:S01]  /*0370*/  VIADD R2, R0, 0xffffffe ;  /* 0x0ffffffe00027836 */ /* 0x001fe20000000000 */
[----:B------:R-:W-:-:S05]  /*0380*/  IABS R0, R4 ;  /* 0x0000000400007213 */ /* 0x000fca0000000000 */
[----:B------:R0:W1:Y:S01]  /*0390*/  F2I.FTZ.U32.TRUNC.NTZ R3, R2 ;  /* 0x0000000200037305 */ /* 0x000062000021f000 */
[----:B------:R-:W-:Y:S02]  /*03a0*/  IMAD.MOV R0, RZ, RZ, -R0 ;  /* 0x000000ffff007224 */ /* 0x000fe400078e0a00 */
[----:B0-----:R-:W-:Y:S02]  /*03b0*/  IMAD.MOV.U32 R2, RZ, RZ, RZ ;  /* 0x000000ffff027224 */ /* 0x001fe400078e00ff */
[----:B-1----:R-:W-:-:S04]  /*03c0*/  IMAD.MOV R6, RZ, RZ, -R3 ;  /* 0x000000ffff067224 */ /* 0x002fc800078e0a03 */
[----:B------:R-:W-:-:S04]  /*03d0*/  IMAD R9, R6, R7, RZ ;  /* 0x0000000706097224 */ /* 0x000fc800078e02ff */
[----:B------:R-:W-:-:S06]  /*03e0*/  IMAD.HI.U32 R2, R3, R9, R2 ;  /* 0x0000000903027227 */ /* 0x000fcc00078e0002 */
[----:B------:R-:W-:-:S04]  /*03f0*/  IMAD.HI.U32 R2, R2, R11, RZ ;  /* 0x0000000b02027227 */ /* 0x000fc800078e00ff */
[----:B------:R-:W-:-:S05]  /*0400*/  IMAD R0, R2, R0, R11 ;  /* 0x0000000002007224 */ /* 0x000fca00078e020b */
[----:B------:R-:W-:-:S13]  /*0410*/  ISETP.GT.U32.AND P1, PT, R7, R0, PT ;  /* 0x000000000700720c */ /* 0x000fda0003f24070 */
[----:B------:R-:W-:Y:S02]  /*0420*/  @!P1 IMAD.IADD R0, R0, 0x1, -R7 ;  /* 0x0000000100009824 */ /* 0x000fe400078e0a07 */
[----:B------:R-:W-:Y:S01]  /*0430*/  @!P1 VIADD R2, R2, 0x1 ;  /* 0x0000000102029836 */ /* 0x000fe20000000000 */
[----:B------:R-:W-:Y:S02]  /*0440*/  ISETP.NE.AND P1, PT, R4, RZ, PT ;  /* 0x000000ff0400720c */ /* 0x000fe40003f25270 */
[----:B------:R-:W-:Y:S02]  /*0450*/  ISETP.GE.U32.AND P0, PT, R0, R7, PT ;  /* 0x000000070000720c */ /* 0x000fe40003f06070 */
[----:B------:R-:W-:-:S04]  /*0460*/  LOP3.LUT R0, R5, R4, RZ, 0x3c, !PT ;  /* 0x0000000405007212 */ /* 0x000fc800078e3cff */
[----:B------:R-:W-:Y:S01]  /*0470*/  ISETP.GE.AND P2, PT, R0, RZ, PT ;  /* 0x000000ff0000720c */ /* 0x000fe20003f46270 */
[----:B------:R-:W-:-:S05]  /*0480*/  VIADD R0, R88, 0x7f ;  /* 0x0000007f58007836 */ /* 0x000fca0000000000 */
[----:B------:R-:W-:Y:S01]  /*0490*/  SHF.R.S32.HI R3, RZ, 0x1f, R0 ;  /* 0x0000001fff037819 */ /* 0x000fe20000011400 */
[----:B------:R-:W-:-:S03]  /*04a0*/  @P0 VIADD R2, R2, 0x1 ;  /* 0x0000000102020836 */ /* 0x000fc60000000000 */
[----:B------:R-:W-:-:S03]  /*04b0*/  LEA.HI R3, R3, R0, RZ, 0x7 ;  /* 0x0000000003037211 */ /* 0x000fc600078f38ff */
[----:B------:R-:W-:Y:S01]  /*04c0*/  @!P2 IMAD.MOV R2, RZ, RZ, -R2 ;  /* 0x000000ffff02a224 */ /* 0x000fe200078e0a02 */
[----:B------:R-:W-:-:S05]  /*04d0*/  @!P1 LOP3.LUT R2, RZ, R4, RZ, 0x33, !PT ;  /* 0x00000004ff029212 */ /* 0x000fca00078e33ff */
[----:B------:R-:W-:Y:S02]  /*04e0*/  IMAD.SHL.U32 R6, R2, 0x8, RZ ;  /* 0x0000000802067824 */ /* 0x000fe400078e00ff */
[----:B------:R-:W-:-:S03]  /*04f0*/  IMAD.MOV R2, RZ, RZ, -R2 ;  /* 0x000000ffff027224 */ /* 0x000fc600078e0a02 */
[----:B------:R-:W-:Y:S01]  /*0500*/  LEA.HI.SX32 R3, R3, -R6, 0x19 ;  /* 0x8000000603037211 */ /* 0x000fe200078fcaff */
[----:B------:R-:W-:-:S03]  /*0510*/  IMAD R4, R4, R2, R5 ;  /* 0x0000000204047224 */ /* 0x000fc600078e0205 */
[----:B------:R-:W-:Y:S02]  /*0520*/  VIMNMX R11, R3, 0x8, PT ;  /* 0x00000008030b7848 */ /* 0x000fe40003fe0100 */
[----:B------:R-:W-:Y:S02]  /*0530*/  IABS R9, R4 ;  /* 0x0000000400097213 */ /* 0x000fe40000000000 */
[----:B------:R-:W-:-:S04]  /*0540*/  IABS R7, R11 ;  /* 0x0000000b00077213 */ /* 0x000fc80000000000 */
[----:B------:R-:W0:Y:S08]  /*0550*/  I2F.RP R0, R7 ;  /* 0x0000000700007306 */ /* 0x000e300000209400 */
[----:B0-----:R-:W0:Y:S02]  /*0560*/  MUFU.RCP R0, R0 ;  /* 0x0000000000007308 */ /* 0x001e240000001000 */
[----:B0-----:R-:W-:-:S06]  /*0570*/  VIADD R3, R0, 0xffffffe ;  /* 0x0ffffffe00037836 */ /* 0x001fcc0000000000 */
[----:B------:R-:W0:Y:S02]  /*0580*/  F2I.FTZ.U32.TRUNC.NTZ R3, R3 ;  /* 0x0000000300037305 */ /* 0x000e24000021f000 */
[----:B0-----:R-:W-:-:S04]  /*0590*/  IMAD.MOV R8, RZ, RZ, -R3 ;  /* 0x000000ffff087224 */ /* 0x001fc800078e0a03 */
[----:B------:R-:W-:Y:S01]  /*05a0*/  IMAD.MOV.U32 R2, RZ, RZ, R8 ;  /* 0x000000ffff027224 */ /* 0x000fe200078e0008 */
[----:B------:R-:W-:-:S03]  /*05b0*/  IABS R8, R11 ;  /* 0x0000000b00087213 */ /* 0x000fc60000000000 */
[----:B------:R-:W-:Y:S02]  /*05c0*/  IMAD R5, R2, R7, RZ ;  /* 0x0000000702057224 */ /* 0x000fe400078e02ff */
[----:B------:R-:W-:Y:S02]  /*05d0*/  IMAD.MOV.U32 R2, RZ, RZ, RZ ;  /* 0x000000ffff027224 */ /* 0x000fe400078e00ff */
[----:B------:R-:W-:Y:S02]  /*05e0*/  IMAD.MOV R0, RZ, RZ, -R8 ;  /* 0x000000ffff007224 */ /* 0x000fe400078e0a08 */
[----:B------:R-:W-:Y:S01]  /*05f0*/  IMAD.HI.U32 R2, R3, R5, R2 ;  /* 0x0000000503027227 */ /* 0x000fe200078e0002 */
[----:B--2---:R-:W-:-:S05]  /*0600*/  LOP3.LUT R3, R152, 0x7f, RZ, 0xc0, !PT ;  /* 0x0000007f98037812 */ /* 0x004fca00078ec0ff */
        /* <DEDUP_REMOVED lines=8> */
[----:B------:R-:W-:-:S07]  /*0690*/  ISETP.GE.AND P2, PT, R0, RZ, PT ;  /* 0x000000ff0000720c */ /* 0x000fce0003f46270 */
[----:B------:R-:W-:Y:S01]  /*06a0*/  @P0 VIADD R2, R2, 0x1 ;  /* 0x0000000102020836 */ /* 0x000fe20000000000 */
[----:B------:R-:W-:-:S05]  /*06b0*/  ISETP.GE.AND P0, PT, R14, 0x40, PT ;  /* 0x000000400e00780c */ /* 0x000fca0003f06270 */
[----:B------:R-:W-:Y:S01]  /*06c0*/  @!P2 IMAD.MOV R2, RZ, RZ, -R2 ;  /* 0x000000ffff02a224 */ /* 0x000fe200078e0a02 */
[----:B------:R-:W-:-:S05]  /*06d0*/  @!P1 LOP3.LUT R2, RZ, R11, RZ, 0x33, !PT ;  /* 0x0000000bff029212 */ /* 0x000fca00078e33ff */
[----:B------:R-:W-:-:S04]  /*06e0*/  IMAD.MOV R0, RZ, RZ, -R2 ;  /* 0x000000ffff007224 */ /* 0x000fc800078e0a02 */
[----:B------:R-:W-:Y:S01]  /*06f0*/  IMAD R0, R11, R0, R4 ;  /* 0x000000000b007224 */ /* 0x000fe200078e0204 */
[----:B------:R-:W-:-:S03]  /*0700*/  MOV R4, 0x400 ;  /* 0x0000040000047802 */ /* 0x000fc60000000f00 */
[----:B------:R-:W-:Y:S01]  /*0710*/  IMAD.IADD R0, R6, 0x1, R0 ;  /* 0x0000000106007824 */ /* 0x000fe200078e0200 */
[----:B------:R-:W-:-:S03]  /*0720*/  R2UR UR12, R4 ;  /* 0x00000000040c72ca */ /* 0x000fc600000e0000 */
[----:B------:R-:W-:Y:S02]  /*0730*/  IMAD R15, R0, 0x80, R3 ;  /* 0x00000080000f7824 */ /* 0x000fe400078e0203 */
[----:B------:R-:W-:-:S03]  /*0740*/  IMAD.SHL.U32 R0, R10, 0x80, RZ ;  /* 0x000000800a007824 */ /* 0x000fc600078e00ff */
[----:B------:R0:W-:Y:S02]  /*0750*/  STL [R1+0x1d8], R15 ;  /* 0x0001d80f01007387 */ /* 0x0001e40000100800 */
[----:B------:R-:W-:Y:S01]  /*0760*/  LOP3.LUT R9, R0, 0x80, RZ, 0xc0, !PT ;  /* 0x0000008000097812 */ /* 0x000fe200078ec0ff */
[----:B------:R-:W-:Y:S02]  /*0770*/  IMAD.SHL.U32 R0, R2, 0x100, RZ ;  /* 0x0000010002007824 */ /* 0x000fe400078e00ff */
[----:B------:R-:W-:Y:S01]  /*0780*/  ULEA UR12, UR4, UR12, 0x18 ;  /* 0x0000000c040c7291 */ /* 0x000fe2000f8ec03f */
[----:B------:R-:W-:Y:S11]  /*0790*/  @!P0 BRA `(.L_x_0) ;  /* 0x000000ac00048947 */ /* 0x000ff60003800000 */
[----:B------:R-:W-:Y:S01]  /*07a0*/  IABS R11, R88 ;  /* 0x00000058000b7213 */ /* 0x000fe20000000000 */
[----:B------:R-:W-:Y:S01]  /*07b0*/  ULDC UR8, c[0x0][0x234] ;  /* 0x00008d0000087ab9 */ /* 0x000fe20000000800 */
[----:B------:R-:W-:Y:S01]  /*07c0*/  IABS R3, R89 ;  /* 0x0000005900037213 */ /* 0x000fe20000000000 */
[----:B------:R-:W-:Y:S01]  /*07d0*/  ULDC.64 UR16, c[0x0][0x210] ;  /* 0x0000840000107ab9 */ /* 0x000fe20000000a00 */
[----:B------:R-:W1:Y:S01]  /*07e0*/  I2F.RP R2, R11 ;  /* 0x0000000b00027306 */ /* 0x000e620000209400 */
[----:B------:R-:W-:Y:S01]  /*07f0*/  ISETP.NE.AND P2, PT, R88, RZ, PT ;  /* 0x000000ff5800720c */ /* 0x000fe20003f45270 */
[----:B------:R-:W-:Y:S01]  /*0800*/  ULDC UR9, c[0x0][0x230] ;  /* 0x00008c0000097ab9 */ /* 0x000fe20000000800 */
[----:B------:R-:W-:Y:S02]  /*0810*/  LOP3.LUT R251, R152, 0x3f, RZ, 0xc0, !PT ;  /* 0x0000003f98fb7812 */ /* 0x000fe400078ec0ff */
[----:B------:R-:W-:Y:S02]  /*0820*/  CS2R R100, SRZ ;  /* 0x0000000000647805 */ /* 0x000fe4000001ff00 */
[----:B------:R-:W-:-:S02]  /*0830*/  CS2R R102, SRZ ;  /* 0x0000000000667805 */ /* 0x000fc4000001ff00 */
[----:B------:R-:W-:Y:S02]  /*0840*/  CS2R R104, SRZ ;  /* 0x0000000000687805 */ /* 0x000fe4000001ff00 */
[----:B------:R-:W-:Y:S01]  /*0850*/  CS2R R106, SRZ ;  /* 0x00000000006a7805 */ /* 0x000fe2000001ff00 */
[----:B------:R-:W2:Y:S01]  /*0860*/  I2F.RP R8, R3 ;  /* 0x0000000300087306 */ /* 0x000ea20000209400 */
[----:B------:R-:W-:Y:S02]  /*0870*/  CS2R R108, SRZ ;  /* 0x00000000006c7805 */ /* 0x000fe4000001ff00 */
[----:B------:R-:W-:Y:S02]  /*0880*/  CS2R R110, SRZ ;  /* 0x00000000006e7805 */ /* 0x000fe4000001ff00 */
[----:B------:R-:W-:Y:S02]  /*0890*/  CS2R R112, SRZ ;  /* 0x0000000000707805 */ /* 0x000fe4000001ff00 */
[----:B------:R-:W-:-:S02]  /*08a0*/  CS2R R114, SRZ ;  /* 0x0000000000727805 */ /* 0x000fc4000001ff00 */
[----:B------:R-:W-:Y:S02]  /*08b0*/  CS2R R116, SRZ ;  /* 0x0000000000747805 */ /* 0x000fe4000001ff00 */
[----:B------:R-:W-:Y:S02]  /*08c0*/  CS2R R118, SRZ ;  /* 0x0000000000767805 */ /* 0x000fe4000001ff00 */
[----:B------:R-:W-:Y:S01]  /*08d0*/  CS2R R120, SRZ ;  /* 0x0000000000787805 */ /* 0x000fe2000001ff00 */
[----:B-1----:R-:W1:Y:S01]  /*08e0*/  MUFU.RCP R2, R2 ;  /* 0x0000000200027308 */ /* 0x002e620000001000 */
[----:B------:R-:W-:Y:S02]  /*08f0*/  CS2R R122, SRZ ;  /* 0x00000000007a7805 */ /* 0x000fe4000001ff00 */
[----:B------:R-:W-:Y:S02]  /*0900*/  CS2R R124, SRZ ;  /* 0x00000000007c7805 */ /* 0x000fe4000001ff00 */
[----:B------:R-:W-:-:S02]  /*0910*/  CS2R R126, SRZ ;  /* 0x00000000007e7805 */ /* 0x000fc4000001ff00 */
[----:B------:R-:W-:Y:S02]  /*0920*/  CS2R R128, SRZ ;  /* 0x0000000000807805 */ /* 0x000fe4000001ff00 */
[----:B------:R-:W-:Y:S02]  /*0930*/  CS2R R130, SRZ ;  /* 0x0000000000827805 */ /* 0x000fe4000001ff00 */
[----:B------:R-:W-:Y:S02]  /*0940*/  CS2R R132, SRZ ;  /* 0x0000000000847805 */ /* 0x000fe4000001ff00 */
[----:B------:R-:W-:Y:S01]  /*0950*/  CS2R R134, SRZ ;  /* 0x0000000000867805 */ /* 0x000fe2000001ff00 */
[----:B--2---:R-:W-:Y:S01]  /*0960*/  MUFU.RCP R8, R8 ;  /* 0x0000000800087308 */ /* 0x004fe20000001000 */
[----:B------:R-:W-:Y:S02]  /*0970*/  CS2R R136, SRZ ;  /* 0x0000000000887805 */ /* 0x000fe4000001ff00 */
[----:B------:R-:W-:-:S02]  /*0980*/  CS2R R138, SRZ ;  /* 0x00000000008a7805 */ /* 0x000fc4000001ff00 */
[----:B------:R-:W-:Y:S02]  /*0990*/  CS2R R140, SRZ ;  /* 0x00000000008c7805 */ /* 0x000fe4000001ff00 */
[----:B------:R-:W-:Y:S02]  /*09a0*/  CS2R R142, SRZ ;  /* 0x00000000008e7805 */ /* 0x000fe4000001ff00 */
[----:B------:R-:W-:Y:S02]  /*09b0*/  CS2R R144, SRZ ;  /* 0x0000000000907805 */ /* 0x000fe4000001ff00 */
[----:B------:R-:W-:Y:S02]  /*09c0*/  CS2R R146, SRZ ;  /* 0x0000000000927805 */ /* 0x000fe4000001ff00 */
[----:B------:R-:W-:Y:S02]  /*09d0*/  CS2R R148, SRZ ;  /* 0x0000000000947805 */ /* 0x000fe4000001ff00 */
[----:B------:R-:W-:Y:S01]  /*09e0*/  CS2R R150, SRZ ;  /* 0x0000000000967805 */ /* 0x000fe2000001ff00 */
[----:B-1----:R-:W-:Y:S01]  /*09f0*/  VIADD R4, R2, 0xffffffe ;  /* 0x0ffffffe02047836 */ /* 0x002fe20000000000 */
[----:B------:R-:W-:Y:S01]  /*0a00*/  IABS R2, R15 ;  /* 0x0000000f00027213 */ /* 0x000fe20000000000 */
[----:B------:R-:W-:Y:S01]  /*0a10*/  IMAD.U32 R250, RZ, RZ, UR9 ;  /* 0x00000009fffa7e24 */ /* 0x000fe2000f8e00ff */
[----:B------:R-:W-:Y:S01]  /*0a20*/  UMOV UR11, 0x40000040 ;  /* 0x40000040000b7882 */ /* 0x000fe20000000000 */
[----:B------:R1:W2:Y:S02]  /*0a30*/  F2I.FTZ.U32.TRUNC.NTZ R5, R4 ;  /* 0x0000000400057305 */ /* 0x0002a4000021f000 */
[----:B-1----:R-:W-:-:S02]  /*0a40*/  IMAD.MOV.U32 R4, RZ, RZ, RZ ;  /* 0x000000ffff047224 */ /* 0x002fc400078e00ff */
[----:B--2---:R-:W-:-:S04]  /*0a50*/  IMAD.MOV R6, RZ, RZ, -R5 ;  /* 0x000000ffff067224 */ /* 0x004fc800078e0a05 */
[----:B------:R-:W-:Y:S02]  /*0a60*/  IMAD R7, R6, R11, RZ ;  /* 0x0000000b06077224 */ /* 0x000fe400078e02ff */
[----:B------:R-:W-:Y:S01]  /*0a70*/  VIADD R6, R8, 0xffffffe ;  /* 0x0ffffffe08067836 */ /* 0x000fe20000000000 */
[----:B------:R-:W-:Y:S01]  /*0a80*/  SHF.R.U32.HI R8, RZ, 0x6, R152 ;  /* 0x00000006ff087819 */ /* 0x000fe20000011698 */
[----:B------:R-:W-:Y:S02]  /*0a90*/  IMAD.HI.U32 R5, R5, R7, R4 ;  /* 0x0000000705057227 */ /* 0x000fe400078e0004 */
[----:B------:R1:W2:Y:S04]  /*0aa0*/  F2I.FTZ.U32.TRUNC.NTZ R7, R6 ;  /* 0x0000000600077305 */ /* 0x0002a8000021f000 */
[----:B------:R-:W-:-:S04]  /*0ab0*/  IMAD.HI.U32 R5, R5, R2, RZ ;  /* 0x0000000205057227 */ /* 0x000fc800078e00ff */
[----:B------:R-:W-:Y:S01]  /*0ac0*/  IMAD.MOV R4, RZ, RZ, -R5 ;  /* 0x000000ffff047224 */ /* 0x000fe200078e0a05 */
[----:B------:R-:W-:Y:S01]  /*0ad0*/  SGXT.U32 R5, R8, 0x1 ;  /* 0x000000010805781a */ /* 0x000fe20000000000 */
[----:B-1----:R-:W-:Y:S02]  /*0ae0*/  IMAD.MOV.U32 R6, RZ, RZ, RZ ;  /* 0x000000ffff067224 */ /* 0x002fe400078e00ff */
[C---:B------:R-:W-:Y:S01]  /*0af0*/  IMAD R2, R11.reuse, R4, R2 ;  /* 0x000000040b027224 */ /* 0x040fe200078e0202 */
[----:B------:R-:W-:Y:S01]  /*0b00*/  LOP3.LUT R5, R0, R5, R9, 0xfe, !PT ;  /* 0x0000000500057212 */ /* 0x000fe200078efe09 */
[----:B--2---:R-:W-:Y:S01]  /*0b10*/  IMAD.MOV R4, RZ, RZ, -R7 ;  /* 0x000000ffff047224 */ /* 0x004fe200078e0a07 */
[----:B------:R-:W-:Y:S02]  /*0b20*/  SHF.R.S32.HI R9, RZ, 0x1f, R14 ;  /* 0x0000001fff097819 */ /* 0x000fe4000001140e */
[----:B------:R-:W-:Y:S01]  /*0b30*/  ISETP.GT.U32.AND P0, PT, R11, R2, PT ;  /* 0x000000020b00720c */ /* 0x000fe20003f04070 */
[----:B------:R-:W-:Y:S01]  /*0b40*/  IMAD R13, R4, R3, RZ ;  /* 0x00000003040d7224 */ /* 0x000fe200078e02ff */
[----:B------:R-:W-:-:S02]  /*0b50*/  LOP3.LUT R8, R5, 0x7e, RZ, 0xfc, !PT ;  /* 0x0000007e05087812 */ /* 0x000fc400078efcff */
[----:B------:R-:W-:Y:S01]  /*0b60*/  LEA.HI R14, R9, R14, RZ, 0x6 ;  /* 0x0000000e090e7211 */ /* 0x000fe200078f30ff */
[----:B------:R-:W-:Y:S01]  /*0b70*/  IMAD.HI.U32 R4, R7, R13, R6 ;  /* 0x0000000d07047227 */ /* 0x000fe200078e0006 */
[----:B------:R-:W-:Y:S02]  /*0b80*/  IABS R10, R8 ;  /* 0x00000008000a7213 */ /* 0x000fe40000000000 */
[----:B------:R-:W-:Y:S02]  /*0b90*/  ISETP.GE.AND P3, PT, R8, RZ, PT ;  /* 0x000000ff0800720c */ /* 0x000fe40003f66270 */
[C---:B------:R-:W-:Y:S01]  /*0ba0*/  LOP3.LUT R8, R5.reuse, 0x7a, RZ, 0xfc, !PT ;  /* 0x0000007a05087812 */ /* 0x040fe200078efcff */
[----:B------:R-:W-:Y:S01]  /*0bb0*/  IMAD.MOV.U32 R9, RZ, RZ, R10 ;  /* 0x000000ffff097224 */ /* 0x000fe200078e000a */
[----:B------:R-:W-:Y:S01]  /*0bc0*/  LOP3.LUT R17, R5, 0x78, RZ, 0xfc, !PT ;  /* 0x0000007805117812 */ /* 0x000fe200078efcff */
[----:B------:R-:W-:Y:S01]  /*0bd0*/  @!P0 IMAD.IADD R2, R2, 0x1, -R11 ;  /* 0x0000000102028824 */ /* 0x000fe200078e0a0b */
[----:B------:R-:W-:Y:S01]  /*0be0*/  IABS R12, R8 ;  /* 0x00000008000c7213 */ /* 0x000fe20000000000 */
[----:B------:R-:W-:Y:S01]  /*0bf0*/  IMAD.HI.U32 R6, R4, R9, RZ ;  /* 0x0000000904067227 */ /* 0x000fe200078e00ff */
[----:B------:R-:W-:-:S02]  /*0c00*/  IABS R13, R17 ;  /* 0x00000011000d7213 */ /* 0x000fc40000000000 */
[----:B------:R-:W-:Y:S01]  /*0c10*/  ISETP.GT.U32.AND P1, PT, R11, R2, PT ;  /* 0x000000020b00720c */ /* 0x000fe20003f24070 */
[----:B------:R-:W-:Y:S01]  /*0c20*/  IMAD.MOV R6, RZ, RZ, -R6 ;  /* 0x000000ffff067224 */ /* 0x000fe200078e0a06 */
[----:B------:R-:W-:Y:S01]  /*0c30*/  ISETP.GE.AND P0, PT, R8, RZ, PT ;  /* 0x000000ff0800720c */ /* 0x000fe20003f06270 */
[C---:B------:R-:W-:Y:S01]  /*0c40*/  IMAD.HI.U32 R8, R4.reuse, R12, RZ ;  /* 0x0000000c04087227 */ /* 0x040fe200078e00ff */
[C---:B------:R-:W-:Y:S02]  /*0c50*/  LOP3.LUT R7, R5.reuse, 0x7c, RZ, 0xfc, !PT ;  /* 0x0000007c05077812 */ /* 0x040fe400078efcff */
[----:B------:R-:W-:Y:S01]  /*0c60*/  LOP3.LUT R18, R5, 0x76, RZ, 0xfc, !PT ;  /* 0x0000007605127812 */ /* 0x000fe200078efcff */
[----:B------:R-:W-:Y:S01]  /*0c70*/  IMAD R6, R3, R6, R9 ;  /* 0x0000000603067224 */ /* 0x000fe200078e0209 */
[----:B------:R-:W-:Y:S01]  /*0c80*/  IABS R10, R7 ;  /* 0x00000007000a7213 */ /* 0x000fe20000000000 */
[----:B------:R-:W-:Y:S01]  /*0c90*/  IMAD.HI.U32 R9, R4, R13, RZ ;  /* 0x0000000d04097227 */ /* 0x000fe200078e00ff */
[----:B------:R-:W-:-:S02]  /*0ca0*/  ISETP.GE.AND P5, PT, R7, RZ, PT ;  /* 0x000000ff0700720c */ /* 0x000fc40003fa6270 */
[----:B------:R-:W-:Y:S01]  /*0cb0*/  ISETP.GT.U32.AND P4, PT, R3, R6, PT ;  /* 0x000000060300720c */ /* 0x000fe20003f84070 */
[----:B------:R-:W-:Y:S01]  /*0cc0*/  @!P1 IMAD.IADD R2, R2, 0x1, -R11 ;  /* 0x0000000102029824 */ /* 0x000fe200078e0a0b */
[----:B------:R-:W-:Y:S01]  /*0cd0*/  ISETP.GE.AND P1, PT, R15, RZ, PT ;  /* 0x000000ff0f00720c */ /* 0x000fe20003f26270 */
[----:B------:R-:W-:Y:S01]  /*0ce0*/  IMAD.MOV R11, RZ, RZ, -R8 ;  /* 0x000000ffff0b7224 */ /* 0x000fe200078e0a08 */
[C---:B------:R-:W-:Y:S01]  /*0cf0*/  LOP3.LUT R19, R5.reuse, 0x74, RZ, 0xfc, !PT ;  /* 0x0000007405137812 */ /* 0x040fe200078efcff */
[----:B------:R-:W-:Y:S01]  /*0d00*/  IMAD.MOV R16, RZ, RZ, -R9 ;  /* 0x000000ffff107224 */ /* 0x000fe200078e0a09 */
[----:B------:R-:W-:Y:S01]  /*0d10*/  LOP3.LUT R22, R5, 0x6e, RZ, 0xfc, !PT ;  /* 0x0000006e05167812 */ /* 0x000fe200078efcff */
[----:B------:R-:W-:Y:S01]  /*0d20*/  IMAD R9, R3, R11, R12 ;  /* 0x0000000b03097224 */ /* 0x000fe200078e020c */
[----:B------:R-:W-:Y:S01]  /*0d30*/  LOP3.LUT R23, R5, 0x6c, RZ, 0xfc, !PT ;  /* 0x0000006c05177812 */ /* 0x000fe200078efcff */
[----:B------:R-:W-:Y:S01]  /*0d40*/  IMAD.HI.U32 R7, R4, R10, RZ ;  /* 0x0000000a04077227 */ /* 0x000fe200078e00ff */
[----:B------:R-:W-:-:S02]  /*0d50*/  IABS R20, R22 ;  /* 0x0000001600147213 */ /* 0x000fc40000000000 */
[----:B------:R-:W-:Y:S01]  /*0d60*/  IABS R21, R23 ;  /* 0x0000001700157213 */ /* 0x000fe20000000000 */
[----:B------:R-:W-:Y:S01]  /*0d70*/  IMAD.MOV R7, RZ, RZ, -R7 ;  /* 0x000000ffff077224 */ /* 0x000fe200078e0a07 */
[----:B------:R-:W-:Y:S01]  /*0d80*/  LOP3.LUT R29, R5, 0x6a, RZ, 0xfc, !PT ;  /* 0x0000006a051d7812 */ /* 0x000fe200078efcff */
[----:B------:R-:W-:Y:S01]  /*0d90*/  @!P1 IMAD.MOV R2, RZ, RZ, -R2 ;  /* 0x000000ffff029224 */ /* 0x000fe200078e0a02 */
[----:B------:R-:W-:Y:S01]  /*0da0*/  @!P2 LOP3.LUT R2, RZ, R88, RZ, 0x33, !PT ;  /* 0x00000058ff02a212 */ /* 0x000fe200078e33ff */
[----:B0-----:R-:W-:Y:S01]  /*0db0*/  IMAD.U32 R15, RZ, RZ, UR12 ;  /* 0x0000000cff0f7e24 */ /* 0x001fe2000f8e00ff */
[C---:B------:R-:W-:Y:S01]  /*0dc0*/  ISETP.GT.U32.AND P2, PT, R3.reuse, R9, PT ;  /* 0x000000090300720c */ /* 0x040fe20003f44070 */
[----:B------:R-:W-:Y:S01]  /*0dd0*/  IMAD R8, R3, R7, R10 ;  /* 0x0000000703087224 */ /* 0x000fe200078e020a */
[----:B------:R-:W-:Y:S01]  /*0de0*/  LOP3.LUT R30, R5, 0x68, RZ, 0xfc, !PT ;  /* 0x00000068051e7812 */ /* 0x000fe200078efcff */
[----:B------:R-:W-:Y:S01]  /*0df0*/  VIADD R7, R15, 0x4000 ;  /* 0x000040000f077836 */ /* 0x000fe20000000000 */
[----:B------:R-:W-:Y:S01]  /*0e00*/  IABS R15, R18 ;  /* 0x00000012000f7213 */ /* 0x000fe20000000000 */
[----:B------:R-:W-:Y:S01]  /*0e10*/  @!P4 IMAD.IADD R6, R6, 0x1, -R3 ;  /* 0x000000010606c824 */ /* 0x000fe200078e0a03 */
[C---:B------:R-:W-:Y:S01]  /*0e20*/  ISETP.GT.U32.AND P1, PT, R3.reuse, R8, PT ;  /* 0x000000080300720c */ /* 0x040fe20003f24070 */
[C---:B------:R-:W-:Y:S01]  /*0e30*/  IMAD R11, R3.reuse, R16, R13 ;  /* 0x00000010030b7224 */ /* 0x040fe200078e020d */
[----:B------:R-:W-:Y:S01]  /*0e40*/  SHF.R.U32.HI R7, RZ, 0x4, R7 ;  /* 0x00000004ff077819 */ /* 0x000fe20000011607 */
[----:B------:R-:W-:Y:S01]  /*0e50*/  IMAD.HI.U32 R12, R4, R15, RZ ;  /* 0x0000000f040c7227 */ /* 0x000fe200078e00ff */
[----:B------:R-:W-:-:S02]  /*0e60*/  ISETP.GT.U32.AND P4, PT, R3, R6, PT ;  /* 0x000000060300720c */ /* 0x000fc40003f84070 */
[----:B------:R-:W-:Y:S01]  /*0e70*/  SGXT.U32 R7, R7, 0xe ;  /* 0x0000000e0707781a */ /* 0x000fe20000000000 */
[--C-:B------:R-:W-:Y:S01]  /*0e80*/  @!P2 IMAD.IADD R9, R9, 0x1, -R3.reuse ;  /* 0x000000010909a824 */ /* 0x100fe200078e0a03 */
[----:B------:R-:W-:Y:S01]  /*0e90*/  IABS R16, R19 ;  /* 0x0000001300107213 */ /* 0x000fe20000000000 */
[----:B------:R-:W-:Y:S01]  /*0ea0*/  IMAD.MOV R12, RZ, RZ, -R12 ;  /* 0x000000ffff0c7224 */ /* 0x000fe200078e0a0c */
[----:B------:R-:W-:Y:S01]  /*0eb0*/  R2UR UR10, R7 ;  /* 0x00000000070a72ca */ /* 0x000fe200000e0000 */
[----:B------:R-:W-:Y:S01]  /*0ec0*/  IMAD.MOV.U32 R10, RZ, RZ, RZ ;  /* 0x000000ffff0a7224 */ /* 0x000fe200078e00ff */
[----:B------:R-:W-:Y:S01]  /*0ed0*/  ISETP.GT.U32.AND P2, PT, R3, R9, PT ;  /* 0x000000090300720c */ /* 0x000fe20003f44070 */
[----:B------:R-:W-:Y:S01]  /*0ee0*/  @!P1 IMAD.IADD R8, R8, 0x1, -R3 ;  /* 0x0000000108089824 */ /* 0x000fe200078e0a03 */
[----:B------:R-:W-:Y:S01]  /*0ef0*/  IADD3 R7, P6, R7, 0x2, RZ ;  /* 0x0000000207077810 */ /* 0x000fe20007fde0ff */
[----:B------:R-:W-:Y:S01]  /*0f00*/  IMAD R12, R3, R12, R15 ;  /* 0x0000000c030c7224 */ /* 0x000fe200078e020f */
[----:B------:R-:W-:Y:S01]  /*0f10*/  LOP3.LUT R15, R5, 0x72, RZ, 0xfc, !PT ;  /* 0x00000072050f7812 */ /* 0x000fe200078efcff */
[----:B------:R-:W-:Y:S01]  /*0f20*/  @!P4 IMAD.IADD R6, R6, 0x1, -R3 ;  /* 0x000000010606c824 */ /* 0x000fe200078e0a03 */
[C---:B------:R-:W-:Y:S01]  /*0f30*/  ISETP.GT.U32.AND P1, PT, R3.reuse, R8, PT ;  /* 0x000000080300720c */ /* 0x040fe20003f24070 */
[----:B------:R-:W-:Y:S01]  /*0f40*/  IMAD.HI.U32 R13, R4, R16, RZ ;  /* 0x00000010040d7227 */ /* 0x000fe200078e00ff */
[----:B------:R-:W-:-:S02]  /*0f50*/  ISETP.GT.U32.AND P4, PT, R3, R11, PT ;  /* 0x0000000b0300720c */ /* 0x000fc40003f84070 */
[----:B------:R-:W-:Y:S01]  /*0f60*/  IADD3.X R10, R10, 0x40000040, RZ, P6, !PT ;  /* 0x400000400a0a7810 */ /* 0x000fe200037fe4ff */
[----:B------:R-:W-:Y:S01]  /*0f70*/  IMAD.MOV R13, RZ, RZ, -R13 ;  /* 0x000000ffff0d7224 */ /* 0x000fe200078e0a0d */
[----:B------:R-:W-:Y:S01]  /*0f80*/  ISETP.GE.AND P6, PT, R17, RZ, PT ;  /* 0x000000ff1100720c */ /* 0x000fe20003fc6270 */
[--C-:B------:R-:W-:Y:S01]  /*0f90*/  @!P2 IMAD.IADD R9, R9, 0x1, -R3.reuse ;  /* 0x000000010909a824 */ /* 0x100fe200078e0a03 */
[C---:B------:R-:W-:Y:S01]  /*0fa0*/  ISETP.GT.U32.AND P2, PT, R3.reuse, R12, PT ;  /* 0x0000000c0300720c */ /* 0x040fe20003f44070 */
[----:B------:R-:W-:Y:S01]  /*0fb0*/  IMAD R13, R3, R13, R16 ;  /* 0x0000000d030d7224 */ /* 0x000fe200078e0210 */
[----:B------:R-:W-:Y:S01]  /*0fc0*/  IABS R17, R15 ;  /* 0x0000000f00117213 */ /* 0x000fe20000000000 */
[----:B------:R-:W-:Y:S01]  /*0fd0*/  @!P3 IMAD.MOV R6, RZ, RZ, -R6 ;  /* 0x000000ffff06b224 */ /* 0x000fe200078e0a06 */
[----:B------:R-:W-:Y:S01]  /*0fe0*/  LOP3.LUT R16, R5, 0x70, RZ, 0xfc, !PT ;  /* 0x0000007005107812 */ /* 0x000fe200078efcff */
[--C-:B------:R-:W-:Y:S01]  /*0ff0*/  @!P1 IMAD.IADD R8, R8, 0x1, -R3.reuse ;  /* 0x0000000108089824 */ /* 0x100fe200078e0a03 */
[----:B------:R-:W-:Y:S01]  /*1000*/  ISETP.GE.AND P1, PT, R19, RZ, PT ;  /* 0x000000ff1300720c */ /* 0x000fe20003f26270 */
[----:B------:R-:W-:Y:S01]  /*1010*/  @!P4 IMAD.IADD R11, R11, 0x1, -R3 ;  /* 0x000000010b0bc824 */ /* 0x000fe200078e0a03 */
[----:B------:R-:W-:Y:S01]  /*1020*/  ISETP.GE.AND P3, PT, R18, RZ, PT ;  /* 0x000000ff1200720c */ /* 0x000fe20003f66270 */
[----:B------:R-:W-:Y:S01]  /*1030*/  @!P5 IMAD.MOV R8, RZ, RZ, -R8 ;  /* 0x000000ffff08d224 */ /* 0x000fe200078e0a08 */
[----:B------:R-:W-:Y:S01]  /*1040*/  ISETP.GE.AND P5, PT, R15, RZ, PT ;  /* 0x000000ff0f00720c */ /* 0x000fe20003fa6270 */
[----:B------:R-:W-:Y:S01]  /*1050*/  IMAD.HI.U32 R15, R4, R17, RZ ;  /* 0x00000011040f7227 */ /* 0x000fe200078e00ff */
[----:B------:R-:W-:-:S02]  /*1060*/  ISETP.GT.U32.AND P4, PT, R3, R11, PT ;  /* 0x0000000b0300720c */ /* 0x000fc40003f84070 */
[----:B------:R-:W-:Y:S01]  /*1070*/  IABS R19, R16 ;  /* 0x0000001000137213 */ /* 0x000fe20000000000 */
[----:B------:R-:W-:Y:S01]  /*1080*/  @!P2 IMAD.IADD R12, R12, 0x1, -R3 ;  /* 0x000000010c0ca824 */ /* 0x000fe200078e0a03 */
[----:B------:R-:W-:Y:S01]  /*1090*/  IABS R24, R30 ;  /* 0x0000001e00187213 */ /* 0x000fe20000000000 */
[----:B------:R-:W-:Y:S01]  /*10a0*/  IMAD.MOV R18, RZ, RZ, -R15 ;  /* 0x000000ffff127224 */ /* 0x000fe200078e0a0f */
[----:B------:R-:W-:Y:S01]  /*10b0*/  LOP3.LUT R31, R5, 0x66, RZ, 0xfc, !PT ;  /* 0x00000066051f7812 */ /* 0x000fe200078efcff */
[----:B------:R-:W-:Y:S01]  /*10c0*/  @!P0 IMAD.MOV R9, RZ, RZ, -R9 ;  /* 0x000000ffff098224 */ /* 0x000fe200078e0a09 */
[C---:B------:R-:W-:Y:S01]  /*10d0*/  ISETP.GT.U32.AND P2, PT, R3.reuse, R12, PT ;  /* 0x0000000c0300720c */ /* 0x040fe20003f44070 */
[----:B------:R-:W-:Y:S01]  /*10e0*/  IMAD R15, R3, R18, R17 ;  /* 0x00000012030f7224 */ /* 0x000fe200078e0211 */
[----:B------:R-:W-:Y:S01]  /*10f0*/  ISETP.GE.AND P0, PT, R16, RZ, PT ;  /* 0x000000ff1000720c */ /* 0x000fe20003f06270 */
[----:B------:R-:W-:Y:S01]  /*1100*/  IMAD.HI.U32 R16, R4, R19, RZ ;  /* 0x0000001304107227 */ /* 0x000fe200078e00ff */
[----:B------:R-:W-:-:S02]  /*1110*/  IABS R25, R31 ;  /* 0x0000001f00197213 */ /* 0x000fc40000000000 */
[C---:B------:R-:W-:Y:S01]  /*1120*/  LOP3.LUT R33, R5.reuse, 0x62, RZ, 0xfc, !PT ;  /* 0x0000006205217812 */ /* 0x040fe200078efcff */
[----:B------:R-:W-:Y:S01]  /*1130*/  IMAD.MOV R16, RZ, RZ, -R16 ;  /* 0x000000ffff107224 */ /* 0x000fe200078e0a10 */
[----:B------:R-:W-:Y:S01]  /*1140*/  LOP3.LUT R32, R5, 0x64, RZ, 0xfc, !PT ;  /* 0x0000006405207812 */ /* 0x000fe200078efcff */
[----:B------:R-:W-:Y:S01]  /*1150*/  @!P4 IMAD.IADD R11, R11, 0x1, -R3 ;  /* 0x000000010b0bc824 */ /* 0x000fe200078e0a03 */
[C---:B------:R-:W-:Y:S01]  /*1160*/  ISETP.GT.U32.AND P4, PT, R3.reuse, R13, PT ;  /* 0x0000000d0300720c */ /* 0x040fe20003f84070 */
[C---:B------:R-:W-:Y:S01]  /*1170*/  IMAD R16, R3.reuse, R16, R19 ;  /* 0x0000001003107224 */ /* 0x040fe200078e0213 */
[----:B------:R-:W-:Y:S01]  /*1180*/  IABS R28, R33 ;  /* 0x00000021001c7213 */ /* 0x000fe20000000000 */
[----:B------:R-:W-:Y:S01]  /*1190*/  @!P2 IMAD.IADD R12, R12, 0x1, -R3 ;  /* 0x000000010c0ca824 */ /* 0x000fe200078e0a03 */
[C---:B------:R-:W-:Y:S01]  /*11a0*/  ISETP.GT.U32.AND P2, PT, R3.reuse, R15, PT ;  /* 0x0000000f0300720c */ /* 0x040fe20003f44070 */
[----:B------:R-:W-:Y:S01]  /*11b0*/  @!P6 IMAD.MOV R11, RZ, RZ, -R11 ;  /* 0x000000ffff0be224 */ /* 0x000fe200078e0a0b */
[----:B------:R-:W-:Y:S01]  /*11c0*/  ISETP.GT.U32.AND P6, PT, R3, R16, PT ;  /* 0x000000100300720c */ /* 0x000fe20003fc4070 */
[----:B------:R-:W-:Y:S01]  /*11d0*/  IMAD.HI.U32 R17, R4, R20, RZ ;  /* 0x0000001404117227 */ /* 0x000fe200078e00ff */
[----:B------:R-:W-:-:S02]  /*11e0*/  IABS R27, R32 ;  /* 0x00000020001b7213 */ /* 0x000fc40000000000 */
[C---:B------:R-:W-:Y:S01]  /*11f0*/  LOP3.LUT R34, R5.reuse, 0x60, RZ, 0xfc, !PT ;  /* 0x0000006005227812 */ /* 0x040fe200078efcff */
[----:B------:R-:W-:Y:S01]  /*1200*/  IMAD.MOV R17, RZ, RZ, -R17 ;  /* 0x000000ffff117224 */ /* 0x000fe200078e0a11 */
[C---:B------:R-:W-:Y:S01]  /*1210*/  LOP3.LUT R35, R5.reuse, 0x5e, RZ, 0xfc, !PT ;  /* 0x0000005e05237812 */ /* 0x040fe200078efcff */
[----:B------:R-:W-:Y:S01]  /*1220*/  @!P3 IMAD.MOV R12, RZ, RZ, -R12 ;  /* 0x000000ffff0cb224 */ /* 0x000fe200078e0a0c */
[----:B------:R-:W-:Y:S01]  /*1230*/  ISETP.GE.AND P3, PT, R22, RZ, PT ;  /* 0x000000ff1600720c */ /* 0x000fe20003f66270 */
[----:B------:R-:W-:Y:S01]  /*1240*/  IMAD.HI.U32 R18, R4, R21, RZ ;  /* 0x0000001504127227 */ /* 0x000fe200078e00ff */
[----:B------:R-:W-:Y:S02]  /*1250*/  IABS R22, R29 ;  /* 0x0000001d00167213 */ /* 0x000fe40000000000 */
[----:B------:R-:W-:Y:S01]  /*1260*/  LOP3.LUT R39, R5, 0x4e, RZ, 0xfc, !PT ;  /* 0x0000004e05277812 */ /* 0x000fe200078efcff */
[--C-:B------:R-:W-:Y:S01]  /*1270*/  @!P2 IMAD.IADD R15, R15, 0x1, -R3.reuse ;  /* 0x000000010f0fa824 */ /* 0x100fe200078e0a03 */
[C---:B------:R-:W-:Y:S01]  /*1280*/  LOP3.LUT R38, R5.reuse, 0x50, RZ, 0xfc, !PT ;  /* 0x0000005005267812 */ /* 0x040fe200078efcff */
[----:B------:R-:W-:Y:S01]  /*1290*/  @!P6 IMAD.IADD R16, R16, 0x1, -R3 ;  /* 0x000000011010e824 */ /* 0x000fe200078e0a03 */
[----:B------:R-:W-:Y:S01]  /*12a0*/  LOP3.LUT R40, R5, 0x4c, RZ, 0xfc, !PT ;  /* 0x0000004c05287812 */ /* 0x000fe200078efcff */
[C---:B------:R-:W-:Y:S01]  /*12b0*/  IMAD R17, R3.reuse, R17, R20 ;  /* 0x0000001103117224 */ /* 0x040fe200078e0214 */
[C---:B------:R-:W-:Y:S01]  /*12c0*/  ISETP.GT.U32.AND P2, PT, R3.reuse, R15, PT ;  /* 0x0000000f0300720c */ /* 0x040fe20003f44070 */
[----:B------:R-:W-:Y:S01]  /*12d0*/  IMAD.MOV R18, RZ, RZ, -R18 ;  /* 0x000000ffff127224 */ /* 0x000fe200078e0a12 */
[----:B------:R-:W-:Y:S01]  /*12e0*/  ISETP.GT.U32.AND P6, PT, R3, R16, PT ;  /* 0x000000100300720c */ /* 0x000fe20003fc4070 */
[----:B------:R-:W-:Y:S01]  /*12f0*/  IMAD.HI.U32 R19, R4, R22, RZ ;  /* 0x0000001604137227 */ /* 0x000fe200078e00ff */
[----:B------:R-:W-:-:S02]  /*1300*/  IABS R36, R39 ;  /* 0x0000002700247213 */ /* 0x000fc40000000000 */
[----:B------:R-:W-:Y:S01]  /*1310*/  IABS R37, R40 ;  /* 0x0000002800257213 */ /* 0x000fe20000000000 */
[----:B------:R-:W-:Y:S01]  /*1320*/  IMAD R18, R3, R18, R21 ;  /* 0x0000001203127224 */ /* 0x000fe200078e0215 */
[C---:B------:R-:W-:Y:S01]  /*1330*/  LOP3.LUT R42, R5.reuse, 0x46, RZ, 0xfc, !PT ;  /* 0x00000046052a7812 */ /* 0x040fe200078efcff */
[----:B------:R-:W-:Y:S01]  /*1340*/  IMAD.MOV R19, RZ, RZ, -R19 ;  /* 0x000000ffff137224 */ /* 0x000fe200078e0a13 */
[C---:B------:R-:W-:Y:S01]  /*1350*/  LOP3.LUT R44, R5.reuse, 0x44, RZ, 0xfc, !PT ;  /* 0x00000044052c7812 */ /* 0x040fe200078efcff */
[----:B------:R-:W-:Y:S01]  /*1360*/  IMAD.HI.U32 R20, R4, R24, RZ ;  /* 0x0000001804147227 */ /* 0x000fe200078e00ff */
[----:B------:R-:W-:Y:S02]  /*1370*/  LOP3.LUT R45, R5, 0x42, RZ, 0xfc, !PT ;  /* 0x00000042052d7812 */ /* 0x000fe400078efcff */
[----:B------:R-:W-:Y:S01]  /*1380*/  IABS R41, R44 ;  /* 0x0000002c00297213 */ /* 0x000fe20000000000 */
[--C-:B------:R-:W-:Y:S01]  /*1390*/  @!P2 IMAD.IADD R15, R15, 0x1, -R3.reuse ;  /* 0x000000010f0fa824 */ /* 0x100fe200078e0a03 */
[C---:B------:R-:W-:Y:S01]  /*13a0*/  ISETP.GT.U32.AND P2, PT, R3.reuse, R17, PT ;  /* 0x000000110300720c */ /* 0x040fe20003f44070 */
[--C-:B------:R-:W-:Y:S01]  /*13b0*/  @!P6 IMAD.IADD R16, R16, 0x1, -R3.reuse ;  /* 0x000000011010e824 */ /* 0x100fe200078e0a03 */
[C---:B------:R-:W-:Y:S01]  /*13c0*/  ISETP.GT.U32.AND P6, PT, R3.reuse, R18, PT ;  /* 0x000000120300720c */ /* 0x040fe20003fc4070 */
[----:B------:R-:W-:Y:S01]  /*13d0*/  IMAD R19, R3, R19, R22 ;  /* 0x0000001303137224 */ /* 0x000fe200078e0216 */
[----:B------:R-:W-:Y:S01]  /*13e0*/  IABS R43, R45 ;  /* 0x0000002d002b7213 */ /* 0x000fe20000000000 */
[----:B------:R-:W-:Y:S01]  /*13f0*/  @!P4 IMAD.IADD R13, R13, 0x1, -R3 ;  /* 0x000000010d0dc824 */ /* 0x000fe200078e0a03 */
[C---:B------:R-:W-:Y:S01]  /*1400*/  LOP3.LUT R46, R5.reuse, 0x40, RZ, 0xfc, !PT ;  /* 0x00000040052e7812 */ /* 0x040fe200078efcff */
[----:B------:R-:W-:Y:S01]  /*1410*/  IMAD.MOV R20, RZ, RZ, -R20 ;  /* 0x000000ffff147224 */ /* 0x000fe200078e0a14 */
[----:B------:R-:W-:Y:S01]  /*1420*/  LOP3.LUT R48, R5, 0x3e, RZ, 0xfc, !PT ;  /* 0x0000003e05307812 */ /* 0x000fe200078efcff */
[----:B------:R-:W-:Y:S01]  /*1430*/  IMAD.HI.U32 R21, R4, R25, RZ ;  /* 0x0000001904157227 */ /* 0x000fe200078e00ff */
[----:B------:R-:W-:-:S02]  /*1440*/  ISETP.GT.U32.AND P4, PT, R3, R13, PT ;  /* 0x0000000d0300720c */ /* 0x000fc40003f84070 */
[----:B------:R-:W-:Y:S01]  /*1450*/  LOP3.LUT R49, R5, 0x3c, RZ, 0xfc, !PT ;  /* 0x0000003c05317812 */ /* 0x000fe200078efcff */
[--C-:B------:R-:W-:Y:S01]  /*1460*/  @!P2 IMAD.IADD R17, R17, 0x1, -R3.reuse ;  /* 0x000000011111a824 */ /* 0x100fe200078e0a03 */
[C---:B------:R-:W-:Y:S01]  /*1470*/  ISETP.GT.U32.AND P2, PT, R3.reuse, R19, PT ;  /* 0x000000130300720c */ /* 0x040fe20003f44070 */
[----:B------:R-:W-:Y:S01]  /*1480*/  IMAD R20, R3, R20, R24 ;  /* 0x0000001403147224 */ /* 0x000fe200078e0218 */
[C---:B------:R-:W-:Y:S01]  /*1490*/  LOP3.LUT R50, R5.reuse, 0x3a, RZ, 0xfc, !PT ;  /* 0x0000003a05327812 */ /* 0x040fe200078efcff */
[----:B------:R-:W-:Y:S01]  /*14a0*/  @!P6 IMAD.IADD R18, R18, 0x1, -R3 ;  /* 0x000000011212e824 */ /* 0x000fe200078e0a03 */
[----:B------:R-:W-:Y:S01]  /*14b0*/  LOP3.LUT R51, R5, 0x38, RZ, 0xfc, !PT ;  /* 0x0000003805337812 */ /* 0x000fe200078efcff */
[----:B------:R-:W-:Y:S01]  /*14c0*/  IMAD.MOV R26, RZ, RZ, -R21 ;  /* 0x000000ffff1a7224 */ /* 0x000fe200078e0a15 */
[C---:B------:R-:W-:Y:S01]  /*14d0*/  ISETP.GT.U32.AND P6, PT, R3.reuse, R20, PT ;  /* 0x000000140300720c */ /* 0x040fe20003fc4070 */
[----:B------:R-:W-:Y:S01]  /*14e0*/  @!P5 IMAD.MOV R15, RZ, RZ, -R15 ;  /* 0x000000ffff0fd224 */ /* 0x000fe200078e0a0f */
[----:B------:R-:W-:Y:S01]  /*14f0*/  IABS R47, R51 ;  /* 0x00000033002f7213 */ /* 0x000fe20000000000 */
[----:B------:R-:W-:Y:S01]  /*1500*/  IMAD R21, R3, R26, R25 ;  /* 0x0000001a03157224 */ /* 0x000fe200078e0219 */
[----:B------:R-:W-:Y:S01]  /*1510*/  IABS R26, R34 ;  /* 0x00000022001a7213 */ /* 0x000fe20000000000 */
[--C-:B------:R-:W-:Y:S01]  /*1520*/  @!P4 IMAD.IADD R13, R13, 0x1, -R3.reuse ;  /* 0x000000010d0dc824 */ /* 0x100fe200078e0a03 */
[----:B------:R-:W-:Y:S01]  /*1530*/  ISETP.GE.AND P4, PT, R23, RZ, PT ;  /* 0x000000ff1700720c */ /* 0x000fe20003f86270 */
[----:B------:R-:W-:Y:S01]  /*1540*/  @!P2 IMAD.IADD R19, R19, 0x1, -R3 ;  /* 0x000000011313a824 */ /* 0x000fe200078e0a03 */
[C---:B------:R-:W-:Y:S01]  /*1550*/  ISETP.GT.U32.AND P2, PT, R3.reuse, R17, PT ;  /* 0x000000110300720c */ /* 0x040fe20003f44070 */
[----:B------:R-:W-:Y:S01]  /*1560*/  @!P0 IMAD.MOV R16, RZ, RZ, -R16 ;  /* 0x000000ffff108224 */ /* 0x000fe200078e0a10 */
[C---:B------:R-:W-:Y:S01]  /*1570*/  ISETP.GT.U32.AND P0, PT, R3.reuse, R21, PT ;  /* 0x000000150300720c */ /* 0x040fe20003f04070 */
[----:B------:R-:W-:Y:S01]  /*1580*/  IMAD.HI.U32 R23, R4, R28, RZ ;  /* 0x0000001c04177227 */ /* 0x000fe200078e00ff */
[----:B------:R-:W-:-:S02]  /*1590*/  ISETP.GT.U32.AND P5, PT, R3, R19, PT ;  /* 0x000000130300720c */ /* 0x000fc40003fa4070 */
[----:B------:R-:W-:Y:S01]  /*15a0*/  LOP3.LUT R52, R5, 0x30, RZ, 0xfc, !PT ;  /* 0x0000003005347812 */ /* 0x000fe200078efcff */
[----:B------:R-:W-:Y:S01]  /*15b0*/  @!P1 IMAD.MOV R13, RZ, RZ, -R13 ;  /* 0x000000ffff0d9224 */ /* 0x000fe200078e0a0d */
[----:B------:R-:W-:Y:S01]  /*15c0*/  ISETP.GT.U32.AND P1, PT, R3, R18, PT ;  /* 0x000000120300720c */ /* 0x000fe20003f24070 */
[----:B------:R-:W-:Y:S01]  /*15d0*/  @!P6 IMAD.IADD R20, R20, 0x1, -R3 ;  /* 0x000000011414e824 */ /* 0x000fe200078e0a03 */
[C---:B------:R-:W-:Y:S01]  /*15e0*/  LOP3.LUT R53, R5.reuse, 0x2e, RZ, 0xfc, !PT ;  /* 0x0000002e05357812 */ /* 0x040fe200078efcff */
[----:B------:R-:W-:Y:S01]  /*15f0*/  IMAD.HI.U32 R22, R4, R27, RZ ;  /* 0x0000001b04167227 */ /* 0x000fe200078e00ff */
[----:B------:R-:W-:Y:S02]  /*1600*/  LOP3.LUT R55, R5, 0x2c, RZ, 0xfc, !PT ;  /* 0x0000002c05377812 */ /* 0x000fe400078efcff */
[----:B------:R-:W-:Y:S01]  /*1610*/  ISETP.GT.U32.AND P6, PT, R3, R20, PT ;  /* 0x000000140300720c */ /* 0x000fe20003fc4070 */
[----:B------:R-:W-:Y:S01]  /*1620*/  IMAD.MOV R23, RZ, RZ, -R23 ;  /* 0x000000ffff177224 */ /* 0x000fe200078e0a17 */
[----:B------:R-:W-:Y:S01]  /*1630*/  IABS R54, R55 ;  /* 0x0000003700367213 */ /* 0x000fe20000000000 */
[----:B------:R-:W-:Y:S01]  /*1640*/  IMAD.MOV R22, RZ, RZ, -R22 ;  /* 0x000000ffff167224 */ /* 0x000fe200078e0a16 */
[----:B------:R-:W-:Y:S01]  /*1650*/  LOP3.LUT R57, R5, 0x2a, RZ, 0xfc, !PT ;  /* 0x0000002a05397812 */ /* 0x000fe200078efcff */
[----:B------:R-:W-:Y:S01]  /*1660*/  IMAD R23, R3, R23, R28 ;  /* 0x0000001703177224 */ /* 0x000fe200078e021c */
[----:B------:R-:W-:Y:S01]  /*1670*/  LOP3.LUT R59, R5, 0xe, RZ, 0xfc, !PT ;  /* 0x0000000e053b7812 */ /* 0x000fe200078efcff */
[----:B------:R-:W-:Y:S01]  /*1680*/  IMAD R22, R3, R22, R27 ;  /* 0x0000001603167224 */ /* 0x000fe200078e021b */
[----:B------:R-:W-:Y:S01]  /*1690*/  IABS R27, R35 ;  /* 0x00000023001b7213 */ /* 0x000fe20000000000 */
[--C-:B------:R-:W-:Y:S01]  /*16a0*/  @!P2 IMAD.IADD R17, R17, 0x1, -R3.reuse ;  /* 0x000000011111a824 */ /* 0x100fe200078e0a03 */
[----:B------:R-:W-:Y:S01]  /*16b0*/  IABS R56, R57 ;  /* 0x0000003900387213 */ /* 0x000fe20000000000 */
[--C-:B------:R-:W-:Y:S01]  /*16c0*/  @!P5 IMAD.IADD R19, R19, 0x1, -R3.reuse ;  /* 0x000000011313d824 */ /* 0x100fe200078e0a03 */
[----:B------:R-:W-:Y:S01]  /*16d0*/  ISETP.GT.U32.AND P5, PT, R3, R23, PT ;  /* 0x000000170300720c */ /* 0x000fe20003fa4070 */
[--C-:B------:R-:W-:Y:S01]  /*16e0*/  @!P0 IMAD.IADD R21, R21, 0x1, -R3.reuse ;  /* 0x0000000115158824 */ /* 0x100fe200078e0a03 */
[----:B------:R-:W-:Y:S01]  /*16f0*/  ISETP.GT.U32.AND P2, PT, R3, R22, PT ;  /* 0x000000160300720c */ /* 0x000fe20003f44070 */
[----:B------:R-:W-:Y:S01]  /*1700*/  @!P1 IMAD.IADD R18, R18, 0x1, -R3 ;  /* 0x0000000112129824 */ /* 0x000fe200078e0a03 */
[----:B------:R-:W-:Y:S01]  /*1710*/  ISETP.GE.AND P1, PT, R29, RZ, PT ;  /* 0x000000ff1d00720c */ /* 0x000fe20003f26270 */
[----:B------:R-:W-:Y:S01]  /*1720*/  @!P3 IMAD.MOV R17, RZ, RZ, -R17 ;  /* 0x000000ffff11b224 */ /* 0x000fe200078e0a11 */
[----:B------:R-:W-:Y:S01]  /*1730*/  ISETP.GT.U32.AND P3, PT, R3, R21, PT ;  /* 0x000000150300720c */ /* 0x000fe20003f64070 */
[----:B------:R-:W-:Y:S01]  /*1740*/  IMAD.HI.U32 R24, R4, R26, RZ ;  /* 0x0000001a04187227 */ /* 0x000fe200078e00ff */
[----:B------:R-:W-:-:S02]  /*1750*/  ISETP.GE.AND P0, PT, R31, RZ, PT ;  /* 0x000000ff1f00720c */ /* 0x000fc40003f06270 */
[C---:B------:R-:W-:Y:S01]  /*1760*/  LOP3.LUT R31, R5.reuse, 0x5a, RZ, 0xfc, !PT ;  /* 0x0000005a051f7812 */ /* 0x040fe200078efcff */
[----:B------:R-:W-:Y:S01]  /*1770*/  IMAD.HI.U32 R25, R4, R27, RZ ;  /* 0x0000001b04197227 */ /* 0x000fe200078e00ff */
[----:B------:R-:W-:Y:S02]  /*1780*/  IABS R84, R59 ;  /* 0x0000003b00547213 */ /* 0x000fe40000000000 */
[----:B------:R-:W-:Y:S01]  /*1790*/  IABS R29, R31 ;  /* 0x0000001f001d7213 */ /* 0x000fe20000000000 */
[----:B------:R-:W-:Y:S01]  /*17a0*/  @!P6 IMAD.IADD R20, R20, 0x1, -R3 ;  /* 0x000000011414e824 */ /* 0x000fe200078e0a03 */
[----:B------:R-:W-:Y:S01]  /*17b0*/  ISETP.GE.AND P6, PT, R30, RZ, PT ;  /* 0x000000ff1e00720c */ /* 0x000fe20003fc6270 */
[----:B------:R-:W-:Y:S01]  /*17c0*/  IMAD.MOV R24, RZ, RZ, -R24 ;  /* 0x000000ffff187224 */ /* 0x000fe200078e0a18 */
[C---:B------:R-:W-:Y:S01]  /*17d0*/  LOP3.LUT R61, R5.reuse, 0xc, RZ, 0xfc, !PT ;  /* 0x0000000c053d7812 */ /* 0x040fe200078efcff */
[----:B------:R-:W-:Y:S01]  /*17e0*/  IMAD.MOV R28, RZ, RZ, -R25 ;  /* 0x000000ffff1c7224 */ /* 0x000fe200078e0a19 */
[----:B------:R-:W-:Y:S01]  /*17f0*/  LOP3.LUT R63, R5, 0xa, RZ, 0xfc, !PT ;  /* 0x0000000a053f7812 */ /* 0x000fe200078efcff */
[C---:B------:R-:W-:Y:S01]  /*1800*/  IMAD R24, R3.reuse, R24, R26 ;  /* 0x0000001803187224 */ /* 0x040fe200078e021a */
[----:B------:R-:W-:Y:S01]  /*1810*/  IABS R86, R61 ;  /* 0x0000003d00567213 */ /* 0x000fe20000000000 */
[----:B------:R-:W-:Y:S01]  /*1820*/  IMAD R25, R3, R28, R27 ;  /* 0x0000001c03197224 */ /* 0x000fe200078e021b */
[----:B------:R-:W-:Y:S01]  /*1830*/  LOP3.LUT R27, R5, 0x5c, RZ, 0xfc, !PT ;  /* 0x0000005c051b7812 */ /* 0x000fe200078efcff */
[----:B------:R-:W-:Y:S01]  /*1840*/  @!P5 IMAD.IADD R23, R23, 0x1, -R3 ;  /* 0x000000011717d824 */ /* 0x000fe200078e0a03 */
[----:B------:R-:W-:Y:S01]  /*1850*/  IABS R88, R63 ;  /* 0x0000003f00587213 */ /* 0x000fe20000000000 */
[----:B------:R-:W-:Y:S01]  /*1860*/  @!P1 IMAD.MOV R19, RZ, RZ, -R19 ;  /* 0x000000ffff139224 */ /* 0x000fe200078e0a13 */
[----:B------:R-:W-:Y:S01]  /*1870*/  ISETP.GT.U32.AND P1, PT, R3, R24, PT ;  /* 0x000000180300720c */ /* 0x000fe20003f24070 */
[--C-:B------:R-:W-:Y:S01]  /*1880*/  @!P3 IMAD.IADD R21, R21, 0x1, -R3.reuse ;  /* 0x000000011515b824 */ /* 0x100fe200078e0a03 */
[C---:B------:R-:W-:Y:S01]  /*1890*/  ISETP.GT.U32.AND P5, PT, R3.reuse, R23, PT ;  /* 0x000000170300720c */ /* 0x040fe20003fa4070 */
[----:B------:R-:W-:Y:S01]  /*18a0*/  @!P2 IMAD.IADD R22, R22, 0x1, -R3 ;  /* 0x000000011616a824 */ /* 0x000fe200078e0a03 */
[----:B------:R-:W-:Y:S01]  /*18b0*/  IABS R28, R27 ;  /* 0x0000001b001c7213 */ /* 0x000fe20000000000 */
[----:B------:R-:W-:Y:S01]  /*18c0*/  @!P6 IMAD.MOV R20, RZ, RZ, -R20 ;  /* 0x000000ffff14e224 */ /* 0x000fe200078e0a14 */
[----:B------:R-:W-:Y:S01]  /*18d0*/  ISETP.GT.U32.AND P3, PT, R3, R25, PT ;  /* 0x000000190300720c */ /* 0x000fe20003f64070 */
[----:B------:R-:W-:Y:S01]  /*18e0*/  @!P4 IMAD.MOV R18, RZ, RZ, -R18 ;  /* 0x000000ffff12c224 */ /* 0x000fe200078e0a12 */
[----:B------:R-:W-:Y:S01]  /*18f0*/  ISETP.GE.AND P6, PT, R33, RZ, PT ;  /* 0x000000ff2100720c */ /* 0x000fe20003fc6270 */
[----:B------:R-:W-:Y:S01]  /*1900*/  IMAD.HI.U32 R26, R4, R28, RZ ;  /* 0x0000001c041a7227 */ /* 0x000fe200078e00ff */
[----:B------:R-:W-:-:S02]  /*1910*/  ISETP.GT.U32.AND P4, PT, R3, R22, PT ;  /* 0x000000160300720c */ /* 0x000fc40003f84070 */
[----:B------:R-:W-:Y:S01]  /*1920*/  ISETP.GE.AND P2, PT, R32, RZ, PT ;  /* 0x000000ff2000720c */ /* 0x000fe20003f46270 */
[----:B------:R-:W-:Y:S01]  /*1930*/  IMAD.MOV R26, RZ, RZ, -R26 ;  /* 0x000000ffff1a7224 */ /* 0x000fe200078e0a1a */
[----:B------:R-:W-:Y:S01]  /*1940*/  IABS R98, R5 ;  /* 0x0000000500627213 */ /* 0x000fe20000000000 */
[--C-:B------:R-:W-:Y:S01]  /*1950*/  @!P5 IMAD.IADD R23, R23, 0x1, -R3.reuse ;  /* 0x000000011717d824 */ /* 0x100fe200078e0a03 */
[----:B------:R-:W-:Y:S01]  /*1960*/  ISETP.GE.AND P5, PT, R35, RZ, PT ;  /* 0x000000ff2300720c */ /* 0x000fe20003fa6270 */
[--C-:B------:R-:W-:Y:S01]  /*1970*/  @!P1 IMAD.IADD R24, R24, 0x1, -R3.reuse ;  /* 0x0000000118189824 */ /* 0x100fe200078e0a03 */
[----:B------:R-:W-:Y:S01]  /*1980*/  ISETP.GE.AND P1, PT, R27, RZ, PT ;  /* 0x000000ff1b00720c */ /* 0x000fe20003f26270 */
[----:B------:R-:W-:Y:S01]  /*1990*/  @!P3 IMAD.IADD R25, R25, 0x1, -R3 ;  /* 0x000000011919b824 */ /* 0x000fe200078e0a03 */
[----:B------:R-:W-:Y:S01]  /*19a0*/  IABS R35, R38 ;  /* 0x0000002600237213 */ /* 0x000fe20000000000 */
[----:B------:R-:W-:Y:S01]  /*19b0*/  IMAD R26, R3, R26, R28 ;  /* 0x0000001a031a7224 */ /* 0x000fe200078e021c */
[----:B------:R-:W-:Y:S01]  /*19c0*/  LOP3.LUT R28, R5, 0x58, RZ, 0xfc, !PT ;  /* 0x00000058051c7812 */ /* 0x000fe200078efcff */
[----:B------:R-:W-:Y:S01]  /*19d0*/  @!P0 IMAD.MOV R21, RZ, RZ, -R21 ;  /* 0x000000ffff158224 */ /* 0x000fe200078e0a15 */
[C---:B------:R-:W-:Y:S01]  /*19e0*/  ISETP.GT.U32.AND P0, PT, R3.reuse, R24, PT ;  /* 0x000000180300720c */ /* 0x040fe20003f04070 */
[----:B------:R-:W-:Y:S01]  /*19f0*/  @!P6 IMAD.MOV R23, RZ, RZ, -R23 ;  /* 0x000000ffff17e224 */ /* 0x000fe200078e0a17 */
[C---:B------:R-:W-:Y:S01]  /*1a00*/  ISETP.GT.U32.AND P3, PT, R3.reuse, R25, PT ;  /* 0x000000190300720c */ /* 0x040fe20003f64070 */
[----:B------:R-:W-:Y:S01]  /*1a10*/  IMAD.HI.U32 R27, R4, R29, RZ ;  /* 0x0000001d041b7227 */ /* 0x000fe200078e00ff */
[----:B------:R-:W-:-:S02]  /*1a20*/  ISETP.GT.U32.AND P6, PT, R3, R26, PT ;  /* 0x0000001a0300720c */ /* 0x000fc40003fc4070 */
[----:B------:R-:W-:Y:S01]  /*1a30*/  R2UR UR6, R7 ;  /* 0x00000000070672ca */ /* 0x000fe200000e0000 */
[----:B------:R-:W-:Y:S01]  /*1a40*/  @!P4 IMAD.IADD R22, R22, 0x1, -R3 ;  /* 0x000000011616c824 */ /* 0x000fe200078e0a03 */
[----:B------:R-:W-:Y:S01]  /*1a50*/  ISETP.GE.AND P4, PT, R34, RZ, PT ;  /* 0x000000ff2200720c */ /* 0x000fe20003f86270 */
[----:B------:R-:W-:Y:S01]  /*1a60*/  IMAD.MOV R30, RZ, RZ, -R27 ;  /* 0x000000ffff1e7224 */ /* 0x000fe200078e0a1b */
[----:B------:R-:W-:Y:S01]  /*1a70*/  LOP3.LUT R34, R5, 0x54, RZ, 0xfc, !PT ;  /* 0x0000005405227812 */ /* 0x000fe200078efcff */
[----:B------:R-:W-:Y:S01]  /*1a80*/  @!P2 IMAD.MOV R22, RZ, RZ, -R22 ;  /* 0x000000ffff16a224 */ /* 0x000fe200078e0a16 */
[----:B------:R-:W-:Y:S01]  /*1a90*/  ISETP.GE.AND P2, PT, R31, RZ, PT ;  /* 0x000000ff1f00720c */ /* 0x000fe20003f46270 */
[----:B------:R-:W-:Y:S01]  /*1aa0*/  IMAD R27, R3, R30, R29 ;  /* 0x0000001e031b7224 */ /* 0x000fe200078e021d */
[----:B------:R-:W-:Y:S01]  /*1ab0*/  IABS R31, R28 ;  /* 0x0000001c001f7213 */ /* 0x000fe20000000000 */
[--C-:B------:R-:W-:Y:S01]  /*1ac0*/  @!P0 IMAD.IADD R24, R24, 0x1, -R3.reuse ;  /* 0x0000000118188824 */ /* 0x100fe200078e0a03 */
[----:B------:R-:W-:Y:S01]  /*1ad0*/  ISETP.GE.AND P0, PT, R28, RZ, PT ;  /* 0x000000ff1c00720c */ /* 0x000fe20003f06270 */
[--C-:B------:R-:W-:Y:S01]  /*1ae0*/  @!P3 IMAD.IADD R25, R25, 0x1, -R3.reuse ;  /* 0x000000011919b824 */ /* 0x100fe200078e0a03 */
[----:B------:R-:W-:Y:S01]  /*1af0*/  ISETP.GT.U32.AND P3, PT, R3, R27, PT ;  /* 0x0000001b0300720c */ /* 0x000fe20003f64070 */
[----:B------:R-:W-:Y:S01]  /*1b00*/  @!P6 IMAD.IADD R26, R26, 0x1, -R3 ;  /* 0x000000011a1ae824 */ /* 0x000fe200078e0a03 */
[----:B------:R-:W-:Y:S01]  /*1b10*/  LOP3.LUT R29, R5, 0x56, RZ, 0xfc, !PT ;  /* 0x00000056051d7812 */ /* 0x000fe200078efcff */
[----:B------:R-:W-:Y:S01]  /*1b20*/  @!P4 IMAD.MOV R24, RZ, RZ, -R24 ;  /* 0x000000ffff18c224 */ /* 0x000fe200078e0a18 */
[----:B------:R-:W-:Y:S01]  /*1b30*/  IABS R33, R34 ;  /* 0x0000002200217213 */ /* 0x000fe20000000000 */
[----:B------:R-:W-:Y:S01]  /*1b40*/  IMAD.HI.U32 R28, R4, R31, RZ ;  /* 0x0000001f041c7227 */ /* 0x000fe200078e00ff */
[----:B------:R-:W-:-:S02]  /*1b50*/  ISETP.GT.U32.AND P4, PT, R3, R26, PT ;  /* 0x0000001a0300720c */ /* 0x000fc40003f84070 */
[----:B------:R-:W-:Y:S01]  /*1b60*/  IABS R32, R29 ;  /* 0x0000001d00207213 */ /* 0x000fe20000000000 */
[----:B------:R-:W-:Y:S01]  /*1b70*/  IMAD.MOV R28, RZ, RZ, -R28 ;  /* 0x000000ffff1c7224 */ /* 0x000fe200078e0a1c */
[----:B------:R-:W-:Y:S01]  /*1b80*/  ISETP.GE.AND P6, PT, R29, RZ, PT ;  /* 0x000000ff1d00720c */ /* 0x000fe20003fc6270 */
[----:B------:R-:W-:Y:S01]  /*1b90*/  IMAD.HI.U32 R30, R4, R33, RZ ;  /* 0x00000021041e7227 */ /* 0x000fe200078e00ff */
[----:B------:R-:W-:Y:S02]  /*1ba0*/  R2UR UR7, R10 ;  /* 0x000000000a0772ca */ /* 0x000fe400000e0000 */
[----:B------:R-:W-:Y:S01]  /*1bb0*/  SHF.R.S32.HI R14, RZ, 0x6, R14 ;  /* 0x00000006ff0e7819 */ /* 0x000fe2000001140e */
[----:B------:R-:W-:Y:S02]  /*1bc0*/  @!P3 IMAD.IADD R27, R27, 0x1, -R3 ;  /* 0x000000011b1bb824 */ /* 0x000fe400078e0a03 */
[C---:B------:R-:W-:Y:S02]  /*1bd0*/  IMAD R28, R3.reuse, R28, R31 ;  /* 0x0000001c031c7224 */ /* 0x040fe400078e021f */
[----:B------:R-:W-:Y:S01]  /*1be0*/  @!P4 IMAD.IADD R26, R26, 0x1, -R3 ;  /* 0x000000011a1ac824 */ /* 0x000fe200078e0a03 */
[C---:B------:R-:W-:Y:S01]  /*1bf0*/  ISETP.GT.U32.AND P3, PT, R3.reuse, R27, PT ;  /* 0x0000001b0300720c */ /* 0x040fe20003f64070 */
[----:B------:R-:W-:Y:S01]  /*1c00*/  IMAD.HI.U32 R29, R4, R32, RZ ;  /* 0x00000020041d7227 */ /* 0x000fe200078e00ff */
[----:B------:R-:W-:-:S03]  /*1c10*/  ISETP.GT.U32.AND P4, PT, R3, R28, PT ;  /* 0x0000001c0300720c */ /* 0x000fc60003f84070 */
[----:B------:R-:W-:Y:S01]  /*1c20*/  IMAD.MOV R29, RZ, RZ, -R29 ;  /* 0x000000ffff1d7224 */ /* 0x000fe200078e0a1d */
[----:B------:R-:W-:Y:S01]  /*1c30*/  UIADD3.64 UR38, UR6, 0x2, URZ ;  /* 0x0000000206267897 */ /* 0x000fe2000fffe03f */
[----:B------:R-:W-:Y:S01]  /*1c40*/  IMAD.MOV R30, RZ, RZ, -R30 ;  /* 0x000000ffff1e7224 */ /* 0x000fe200078e0a1e */
[----:B------:R-:W-:Y:S01]  /*1c50*/  UIADD3.64 UR34, UR6, 0x4, URZ ;  /* 0x0000000406227897 */ /* 0x000fe2000fffe03f */
[C---:B------:R-:W-:Y:S02]  /*1c60*/  IMAD R29, R3.reuse, R29, R32 ;  /* 0x0000001d031d7224 */ /* 0x040fe400078e0220 */
[----:B------:R-:W-:Y:S02]  /*1c70*/  IMAD R30, R3, R30, R33 ;  /* 0x0000001e031e7224 */ /* 0x000fe400078e0221 */
[--C-:B------:R-:W-:Y:S01]  /*1c80*/  @!P3 IMAD.IADD R27, R27, 0x1, -R3.reuse ;  /* 0x000000011b1bb824 */ /* 0x100fe200078e0a03 */
[C---:B------:R-:W-:Y:S01]  /*1c90*/  ISETP.GT.U32.AND P3, PT, R3.reuse, R29, PT ;  /* 0x0000001d0300720c */ /* 0x040fe20003f64070 */
[----:B------:R-:W-:Y:S01]  /*1ca0*/  @!P4 IMAD.IADD R28, R28, 0x1, -R3 ;  /* 0x000000011c1cc824 */ /* 0x000fe200078e0a03 */
[----:B------:R-:W-:Y:S01]  /*1cb0*/  ISETP.GT.U32.AND P4, PT, R3, R30, PT ;  /* 0x0000001e0300720c */ /* 0x000fe20003f84070 */
[----:B------:R-:W-:Y:S01]  /*1cc0*/  @!P5 IMAD.MOV R25, RZ, RZ, -R25 ;  /* 0x000000ffff19d224 */ /* 0x000fe200078e0a19 */
[----:B------:R-:W-:Y:S01]  /*1cd0*/  ISETP.GE.AND P5, PT, R34, RZ, PT ;  /* 0x000000ff2200720c */ /* 0x000fe20003fa6270 */
[----:B------:R-:W-:Y:S01]  /*1ce0*/  @!P1 IMAD.MOV R26, RZ, RZ, -R26 ;  /* 0x000000ffff1a9224 */ /* 0x000fe200078e0a1a */
[----:B------:R-:W-:Y:S01]  /*1cf0*/  LOP3.LUT R34, R5, 0x52, RZ, 0xfc, !PT ;  /* 0x0000005205227812 */ /* 0x000fe200078efcff */
[----:B------:R-:W-:Y:S01]  /*1d00*/  IMAD.HI.U32 R33, R4, R36, RZ ;  /* 0x0000002404217227 */ /* 0x000fe200078e00ff */
[----:B------:R-:W-:-:S02]  /*1d10*/  ISETP.GT.U32.AND P1, PT, R3, R28, PT ;  /* 0x0000001c0300720c */ /* 0x000fc40003f24070 */
[----:B------:R-:W-:Y:S01]  /*1d20*/  IABS R32, R34 ;  /* 0x0000002200207213 */ /* 0x000fe20000000000 */
[----:B------:R-:W-:Y:S01]  /*1d30*/  @!P2 IMAD.MOV R27, RZ, RZ, -R27 ;  /* 0x000000ffff1ba224 */ /* 0x000fe200078e0a1b */
[----:B------:R-:W-:Y:S01]  /*1d40*/  ISETP.GE.AND P2, PT, R34, RZ, PT ;  /* 0x000000ff2200720c */ /* 0x000fe20003f46270 */
[--C-:B------:R-:W-:Y:S02]  /*1d50*/  @!P3 IMAD.IADD R29, R29, 0x1, -R3.reuse ;  /* 0x000000011d1db824 */ /* 0x100fe400078e0a03 */
[----:B------:R-:W-:Y:S02]  /*1d60*/  @!P4 IMAD.IADD R30, R30, 0x1, -R3 ;  /* 0x000000011e1ec824 */ /* 0x000fe400078e0a03 */
[----:B------:R-:W-:Y:S01]  /*1d70*/  IMAD.HI.U32 R31, R4, R32, RZ ;  /* 0x00000020041f7227 */ /* 0x000fe200078e00ff */
[C---:B------:R-:W-:Y:S02]  /*1d80*/  ISETP.GT.U32.AND P3, PT, R3.reuse, R29, PT ;  /* 0x0000001d0300720c */ /* 0x040fe40003f64070 */
[----:B------:R-:W-:Y:S01]  /*1d90*/  ISETP.GT.U32.AND P4, PT, R3, R30, PT ;  /* 0x0000001e0300720c */ /* 0x000fe20003f84070 */
[----:B------:R-:W-:-:S02]  /*1da0*/  IMAD.MOV R31, RZ, RZ, -R31 ;  /* 0x000000ffff1f7224 */ /* 0x000fc400078e0a1f */
[----:B------:R-:W-:-:S04]  /*1db0*/  IMAD.HI.U32 R34, R4, R37, RZ ;  /* 0x0000002504227227 */ /* 0x000fc800078e00ff */
[----:B------:R-:W-:Y:S02]  /*1dc0*/  IMAD R31, R3, R31, R32 ;  /* 0x0000001f031f7224 */ /* 0x000fe400078e0220 */
[----:B------:R-:W-:-:S04]  /*1dd0*/  IMAD.HI.U32 R32, R4, R35, RZ ;  /* 0x0000002304207227 */ /* 0x000fc800078e00ff */
[----:B------:R-:W-:Y:S02]  /*1de0*/  IMAD.MOV R33, RZ, RZ, -R33 ;  /* 0x000000ffff217224 */ /* 0x000fe400078e0a21 */
[----:B------:R-:W-:Y:S02]  /*1df0*/  IMAD.MOV R32, RZ, RZ, -R32 ;  /* 0x000000ffff207224 */ /* 0x000fe400078e0a20 */
[----:B------:R-:W-:Y:S02]  /*1e00*/  IMAD.MOV R34, RZ, RZ, -R34 ;  /* 0x000000ffff227224 */ /* 0x000fe400078e0a22 */
[C---:B------:R-:W-:Y:S02]  /*1e10*/  IMAD R33, R3.reuse, R33, R36 ;  /* 0x0000002103217224 */ /* 0x040fe400078e0224 */
[--C-:B------:R-:W-:Y:S01]  /*1e20*/  @!P1 IMAD.IADD R28, R28, 0x1, -R3.reuse ;  /* 0x000000011c1c9824 */ /* 0x100fe200078e0a03 */
[----:B------:R-:W-:Y:S01]  /*1e30*/  ISETP.GT.U32.AND P1, PT, R3, R31, PT ;  /* 0x0000001f0300720c */ /* 0x000fe20003f24070 */
[----:B------:R-:W-:Y:S01]  /*1e40*/  @!P3 IMAD.IADD R29, R29, 0x1, -R3 ;  /* 0x000000011d1db824 */ /* 0x000fe200078e0a03 */
[----:B------:R-:W-:Y:S01]  /*1e50*/  ISETP.GE.AND P3, PT, R38, RZ, PT ;  /* 0x000000ff2600720c */ /* 0x000fe20003f66270 */
[----:B------:R-:W-:Y:S01]  /*1e60*/  IMAD R32, R3, R32, R35 ;  /* 0x0000002003207224 */ /* 0x000fe200078e0223 */
[----:B------:R-:W-:Y:S01]  /*1e70*/  LOP3.LUT R38, R5, 0x4a, RZ, 0xfc, !PT ;  /* 0x0000004a05267812 */ /* 0x000fe200078efcff */
[----:B------:R-:W-:-:S02]  /*1e80*/  IMAD R34, R3, R34, R37 ;  /* 0x0000002203227224 */ /* 0x000fc400078e0225 */
[----:B------:R-:W-:Y:S01]  /*1e90*/  @!P4 IMAD.IADD R30, R30, 0x1, -R3 ;  /* 0x000000011e1ec824 */ /* 0x000fe200078e0a03 */
[C---:B------:R-:W-:Y:S01]  /*1ea0*/  ISETP.GT.U32.AND P4, PT, R3.reuse, R33, PT ;  /* 0x000000210300720c */ /* 0x040fe20003f84070 */
[----:B------:R-:W-:Y:S01]  /*1eb0*/  @!P0 IMAD.MOV R28, RZ, RZ, -R28 ;  /* 0x000000ffff1c8224 */ /* 0x000fe200078e0a1c */
[C---:B------:R-:W-:Y:S01]  /*1ec0*/  ISETP.GT.U32.AND P0, PT, R3.reuse, R32, PT ;  /* 0x000000200300720c */ /* 0x040fe20003f04070 */
[----:B------:R-:W-:Y:S01]  /*1ed0*/  @!P5 IMAD.MOV R30, RZ, RZ, -R30 ;  /* 0x000000ffff1ed224 */ /* 0x000fe200078e0a1e */
[----:B------:R-:W-:Y:S01]  /*1ee0*/  ISETP.GT.U32.AND P5, PT, R3, R34, PT ;  /* 0x000000220300720c */ /* 0x000fe20003fa4070 */
[----:B------:R-:W-:Y:S01]  /*1ef0*/  @!P6 IMAD.MOV R29, RZ, RZ, -R29 ;  /* 0x000000ffff1de224 */ /* 0x000fe200078e0a1d */
[----:B------:R-:W-:Y:S01]  /*1f00*/  IABS R36, R38 ;  /* 0x0000002600247213 */ /* 0x000fe20000000000 */
[----:B------:R-:W-:Y:S01]  /*1f10*/  @!P1 IMAD.IADD R31, R31, 0x1, -R3 ;  /* 0x000000011f1f9824 */ /* 0x000fe200078e0a03 */
[----:B------:R-:W-:Y:S02]  /*1f20*/  ISETP.GE.AND P6, PT, R39, RZ, PT ;  /* 0x000000ff2700720c */ /* 0x000fe40003fc6270 */
[----:B------:R-:W-:Y:S01]  /*1f30*/  LOP3.LUT R39, R5, 0x48, RZ, 0xfc, !PT ;  /* 0x0000004805277812 */ /* 0x000fe200078efcff */
[----:B------:R-:W-:Y:S01]  /*1f40*/  IMAD.HI.U32 R35, R4, R36, RZ ;  /* 0x0000002404237227 */ /* 0x000fe200078e00ff */
[----:B------:R-:W-:-:S02]  /*1f50*/  ISETP.GT.U32.AND P1, PT, R3, R31, PT ;  /* 0x0000001f0300720c */ /* 0x000fc40003f24070 */
[----:B------:R-:W-:Y:S01]  /*1f60*/  IABS R37, R39 ;  /* 0x0000002700257213 */ /* 0x000fe20000000000 */
[----:B------:R-:W-:Y:S02]  /*1f70*/  @!P4 IMAD.IADD R33, R33, 0x1, -R3 ;  /* 0x000000012121c824 */ /* 0x000fe400078e0a03 */
[----:B------:R-:W-:Y:S02]  /*1f80*/  IMAD.MOV R35, RZ, RZ, -R35 ;  /* 0x000000ffff237224 */ /* 0x000fe400078e0a23 */
[--C-:B------:R-:W-:Y:S01]  /*1f90*/  @!P0 IMAD.IADD R32, R32, 0x1, -R3.reuse ;  /* 0x0000000120208824 */ /* 0x100fe200078e0a03 */
[----:B------:R-:W-:Y:S01]  /*1fa0*/  ISETP.GE.AND P0, PT, R38, RZ, PT ;  /* 0x000000ff2600720c */ /* 0x000fe20003f06270 */
[----:B------:R-:W-:Y:S01]  /*1fb0*/  @!P5 IMAD.IADD R34, R34, 0x1, -R3 ;  /* 0x000000012222d824 */ /* 0x000fe200078e0a03 */
[C---:B------:R-:W-:Y:S01]  /*1fc0*/  ISETP.GT.U32.AND P5, PT, R3.reuse, R33, PT ;  /* 0x000000210300720c */ /* 0x040fe20003fa4070 */
[C---:B------:R-:W-:Y:S01]  /*1fd0*/  IMAD R35, R3.reuse, R35, R36 ;  /* 0x0000002303237224 */ /* 0x040fe200078e0224 */
[----:B------:R-:W-:Y:S01]  /*1fe0*/  ISETP.GT.U32.AND P4, PT, R3, R32, PT ;  /* 0x000000200300720c */ /* 0x000fe20003f84070 */
[----:B------:R-:W-:-:S04]  /*1ff0*/  IMAD.HI.U32 R36, R4, R37, RZ ;  /* 0x0000002504247227 */ /* 0x000fc800078e00ff */
[----:B------:R-:W-:Y:S02]  /*2000*/  IMAD.MOV R36, RZ, RZ, -R36 ;  /* 0x000000ffff247224 */ /* 0x000fe400078e0a24 */
[----:B------:R-:W-:Y:S01]  /*2010*/  @!P1 IMAD.IADD R31, R31, 0x1, -R3 ;  /* 0x000000011f1f9824 */ /* 0x000fe200078e0a03 */
[----:B------:R-:W-:Y:S01]  /*2020*/  ISETP.GE.AND P1, PT, R40, RZ, PT ;  /* 0x000000ff2800720c */ /* 0x000fe20003f26270 */
[----:B------:R-:W-:Y:S01]  /*2030*/  IMAD R36, R3, R36, R37 ;  /* 0x0000002403247224 */ /* 0x000fe200078e0225 */
[----:B------:R-:W-:Y:S01]  /*2040*/  IABS R40, R42 ;  /* 0x0000002a00287213 */ /* 0x000fe20000000000 */
[----:B------:R-:W-:Y:S02]  /*2050*/  @!P5 IMAD.IADD R33, R33, 0x1, -R3 ;  /* 0x000000012121d824 */ /* 0x000fe400078e0a03 */
[----:B------:R-:W-:Y:S01]  /*2060*/  @!P2 IMAD.MOV R31, RZ, RZ, -R31 ;  /* 0x000000ffff1fa224 */ /* 0x000fe200078e0a1f */
[C---:B------:R-:W-:Y:S01]  /*2070*/  ISETP.GT.U32.AND P5, PT, R3.reuse, R36, PT ;  /* 0x000000240300720c */ /* 0x040fe20003fa4070 */
[----:B------:R-:W-:Y:S01]  /*2080*/  @!P4 IMAD.IADD R32, R32, 0x1, -R3 ;  /* 0x000000012020c824 */ /* 0x000fe200078e0a03 */
[C---:B------:R-:W-:Y:S01]  /*2090*/  ISETP.GT.U32.AND P2, PT, R3.reuse, R34, PT ;  /* 0x000000220300720c */ /* 0x040fe20003f44070 */
[----:B------:R-:W-:Y:S01]  /*20a0*/  IMAD.HI.U32 R37, R4, R40, RZ ;  /* 0x0000002804257227 */ /* 0x000fe200078e00ff */
[----:B------:R-:W-:-:S03]  /*20b0*/  ISETP.GT.U32.AND P4, PT, R3, R35, PT ;  /* 0x000000230300720c */ /* 0x000fc60003f84070 */
[----:B------:R-:W-:-:S04]  /*20c0*/  IMAD.HI.U32 R38, R4, R41, RZ ;  /* 0x0000002904267227 */ /* 0x000fc800078e00ff */
[----:B------:R-:W-:Y:S02]  /*20d0*/  IMAD.MOV R37, RZ, RZ, -R37 ;  /* 0x000000ffff257224 */ /* 0x000fe400078e0a25 */
[--C-:B------:R-:W-:Y:S02]  /*20e0*/  @!P5 IMAD.IADD R36, R36, 0x1, -R3.reuse ;  /* 0x000000012424d824 */ /* 0x100fe400078e0a03 */
[--C-:B------:R-:W-:Y:S01]  /*20f0*/  @!P2 IMAD.IADD R34, R34, 0x1, -R3.reuse ;  /* 0x000000012222a824 */ /* 0x100fe200078e0a03 */
[----:B------:R-:W-:Y:S01]  /*2100*/  ISETP.GE.AND P2, PT, R39, RZ, PT ;  /* 0x000000ff2700720c */ /* 0x000fe20003f46270 */
[----:B------:R-:W-:Y:S01]  /*2110*/  @!P4 IMAD.IADD R35, R35, 0x1, -R3 ;  /* 0x000000012323c824 */ /* 0x000fe200078e0a03 */
[----:B------:R-:W-:Y:S01]  /*2120*/  ISETP.GE.AND P4, PT, R42, RZ, PT ;  /* 0x000000ff2a00720c */ /* 0x000fe20003f86270 */
[----:B------:R-:W-:Y:S01]  /*2130*/  @!P3 IMAD.MOV R32, RZ, RZ, -R32 ;  /* 0x000000ffff20b224 */ /* 0x000fe200078e0a20 */
[C---:B------:R-:W-:Y:S01]  /*2140*/  ISETP.GT.U32.AND P3, PT, R3.reuse, R36, PT ;  /* 0x000000240300720c */ /* 0x040fe20003f64070 */
[----:B------:R-:W-:Y:S01]  /*2150*/  IMAD.HI.U32 R39, R4, R43, RZ ;  /* 0x0000002b04277227 */ /* 0x000fe200078e00ff */
[----:B------:R-:W-:-:S03]  /*2160*/  ISETP.GT.U32.AND P5, PT, R3, R35, PT ;  /* 0x000000230300720c */ /* 0x000fc60003fa4070 */
[----:B------:R-:W-:Y:S02]  /*2170*/  IMAD.MOV R42, RZ, RZ, -R38 ;  /* 0x000000ffff2a7224 */ /* 0x000fe400078e0a26 */
[C---:B------:R-:W-:Y:S02]  /*2180*/  IMAD R38, R3.reuse, R37, R40 ;  /* 0x0000002503267224 */ /* 0x040fe400078e0228 */
[----:B------:R-:W-:Y:S02]  /*2190*/  IMAD.MOV R40, RZ, RZ, -R39 ;  /* 0x000000ffff287224 */ /* 0x000fe400078e0a27 */
[C---:B------:R-:W-:Y:S01]  /*21a0*/  IMAD R39, R3.reuse, R42, R41 ;  /* 0x0000002a03277224 */ /* 0x040fe200078e0229 */
[----:B------:R-:W-:Y:S01]  /*21b0*/  IABS R42, R46 ;  /* 0x0000002e002a7213 */ /* 0x000fe20000000000 */
[C---:B------:R-:W-:Y:S01]  /*21c0*/  IMAD R37, R3.reuse, R40, R43 ;  /* 0x0000002803257224 */ /* 0x040fe200078e022b */
[----:B------:R-:W-:Y:S01]  /*21d0*/  IABS R43, R48 ;  /* 0x00000030002b7213 */ /* 0x000fe20000000000 */
[----:B------:R-:W-:Y:S01]  /*21e0*/  @!P1 IMAD.MOV R34, RZ, RZ, -R34 ;  /* 0x000000ffff229224 */ /* 0x000fe200078e0a22 */
[C---:B------:R-:W-:Y:S01]  /*21f0*/  ISETP.GT.U32.AND P1, PT, R3.reuse, R39, PT ;  /* 0x000000270300720c */ /* 0x040fe20003f24070 */
[----:B------:R-:W-:Y:S01]  /*2200*/  @!P3 IMAD.IADD R36, R36, 0x1, -R3 ;  /* 0x000000012424b824 */ /* 0x000fe200078e0a03 */
[C---:B------:R-:W-:Y:S01]  /*2210*/  ISETP.GT.U32.AND P3, PT, R3.reuse, R37, PT ;  /* 0x000000250300720c */ /* 0x040fe20003f64070 */
[----:B------:R-:W-:Y:S01]  /*2220*/  @!P6 IMAD.MOV R33, RZ, RZ, -R33 ;  /* 0x000000ffff21e224 */ /* 0x000fe200078e0a21 */
[----:B------:R-:W-:Y:S01]  /*2230*/  ISETP.GT.U32.AND P6, PT, R3, R38, PT ;  /* 0x000000260300720c */ /* 0x000fe20003fc4070 */
[----:B------:R-:W-:-:S04]  /*2240*/  IMAD.HI.U32 R40, R4, R42, RZ ;  /* 0x0000002a04287227 */ /* 0x000fc800078e00ff */
[----:B------:R-:W-:Y:S02]  /*2250*/  IMAD.MOV R40, RZ, RZ, -R40 ;  /* 0x000000ffff287224 */ /* 0x000fe400078e0a28 */
[----:B------:R-:W-:-:S04]  /*2260*/  IMAD.HI.U32 R41, R4, R43, RZ ;  /* 0x0000002b04297227 */ /* 0x000fc800078e00ff */
[--C-:B------:R-:W-:Y:S02]  /*2270*/  @!P1 IMAD.IADD R39, R39, 0x1, -R3.reuse ;  /* 0x0000000127279824 */ /* 0x100fe400078e0a03 */
[----:B------:R-:W-:Y:S02]  /*2280*/  @!P3 IMAD.IADD R37, R37, 0x1, -R3 ;  /* 0x000000012525b824 */ /* 0x000fe400078e0a03 */
[C---:B------:R-:W-:Y:S01]  /*2290*/  IMAD R40, R3.reuse, R40, R42 ;  /* 0x0000002803287224 */ /* 0x040fe200078e022a */
[----:B------:R-:W-:Y:S01]  /*22a0*/  ISETP.GT.U32.AND P3, PT, R3, R39, PT ;  /* 0x000000270300720c */ /* 0x000fe20003f64070 */
[----:B------:R-:W-:Y:S02]  /*22b0*/  IMAD.MOV R42, RZ, RZ, -R41 ;  /* 0x000000ffff2a7224 */ /* 0x000fe400078e0a29 */
[----:B------:R-:W-:Y:S01]  /*22c0*/  @!P6 IMAD.IADD R38, R38, 0x1, -R3 ;  /* 0x000000012626e824 */ /* 0x000fe200078e0a03 */
[----:B------:R-:W-:Y:S01]  /*22d0*/  ISETP.GE.AND P6, PT, R45, RZ, PT ;  /* 0x000000ff2d00720c */ /* 0x000fe20003fc6270 */
[----:B------:R-:W-:Y:S01]  /*22e0*/  IMAD R41, R3, R42, R43 ;  /* 0x0000002a03297224 */ /* 0x000fe200078e022b */
[----:B------:R-:W-:Y:S01]  /*22f0*/  IABS R45, R50 ;  /* 0x00000032002d7213 */ /* 0x000fe20000000000 */
[----:B------:R-:W-:Y:S01]  /*2300*/  @!P5 IMAD.IADD R35, R35, 0x1, -R3 ;  /* 0x000000012323d824 */ /* 0x000fe200078e0a03 */
[C---:B------:R-:W-:Y:S01]  /*2310*/  ISETP.GT.U32.AND P1, PT, R3.reuse, R38, PT ;  /* 0x000000260300720c */ /* 0x040fe20003f24070 */
[----:B------:R-:W-:Y:S01]  /*2320*/  @!P2 IMAD.MOV R36, RZ, RZ, -R36 ;  /* 0x000000ffff24a224 */ /* 0x000fe200078e0a24 */
[----:B------:R-:W-:Y:S01]  /*2330*/  ISETP.GE.AND P5, PT, R44, RZ, PT ;  /* 0x000000ff2c00720c */ /* 0x000fe20003fa6270 */
[----:B------:R-:W-:Y:S01]  /*2340*/  @!P0 IMAD.MOV R35, RZ, RZ, -R35 ;  /* 0x000000ffff238224 */ /* 0x000fe200078e0a23 */
[----:B------:R-:W-:Y:S01]  /*2350*/  ISETP.GT.U32.AND P0, PT, R3, R37, PT ;  /* 0x000000250300720c */ /* 0x000fe20003f04070 */
[----:B------:R-:W-:Y:S01]  /*2360*/  @!P3 IMAD.IADD R39, R39, 0x1, -R3 ;  /* 0x000000012727b824 */ /* 0x000fe200078e0a03 */
[----:B------:R-:W-:Y:S01]  /*2370*/  ISETP.GT.U32.AND P3, PT, R3, R41, PT ;  /* 0x000000290300720c */ /* 0x000fe20003f64070 */
[----:B------:R-:W-:Y:S01]  /*2380*/  IMAD.HI.U32 R43, R4, R45, RZ ;  /* 0x0000002d042b7227 */ /* 0x000fe200078e00ff */
[----:B------:R-:W-:-:S05]  /*2390*/  IABS R44, R49 ;  /* 0x00000031002c7213 */ /* 0x000fca0000000000 */
[----:B------:R-:W-:Y:S01]  /*23a0*/  @!P1 IMAD.IADD R38, R38, 0x1, -R3 ;  /* 0x0000000126269824 */ /* 0x000fe200078e0a03 */
[----:B------:R-:W-:Y:S01]  /*23b0*/  ISETP.GT.U32.AND P1, PT, R3, R40, PT ;  /* 0x000000280300720c */ /* 0x000fe20003f24070 */
[----:B------:R-:W-:-:S04]  /*23c0*/  IMAD.HI.U32 R42, R4, R44, RZ ;  /* 0x0000002c042a7227 */ /* 0x000fc800078e00ff */
[--C-:B------:R-:W-:Y:S02]  /*23d0*/  @!P3 IMAD.IADD R41, R41, 0x1, -R3.reuse ;  /* 0x000000012929b824 */ /* 0x100fe400078e0a03 */
[----:B------:R-:W-:Y:S01]  /*23e0*/  @!P0 IMAD.IADD R37, R37, 0x1, -R3 ;  /* 0x0000000125258824 */ /* 0x000fe200078e0a03 */
[----:B------:R-:W-:Y:S01]  /*23f0*/  ISETP.GE.AND P0, PT, R46, RZ, PT ;  /* 0x000000ff2e00720c */ /* 0x000fe20003f06270 */
[----:B------:R-:W-:Y:S01]  /*2400*/  IMAD.MOV R42, RZ, RZ, -R42 ;  /* 0x000000ffff2a7224 */ /* 0x000fe200078e0a2a */
[C---:B------:R-:W-:Y:S01]  /*2410*/  ISETP.GT.U32.AND P3, PT, R3.reuse, R41, PT ;  /* 0x000000290300720c */ /* 0x040fe20003f64070 */
[----:B------:R-:W-:Y:S02]  /*2420*/  IMAD.MOV R46, RZ, RZ, -R43 ;  /* 0x000000ffff2e7224 */ /* 0x000fe400078e0a2b */
[----:B------:R-:W-:Y:S01]  /*2430*/  @!P1 IMAD.IADD R40, R40, 0x1, -R3 ;  /* 0x0000000128289824 */ /* 0x000fe200078e0a03 */
[----:B------:R-:W-:Y:S01]  /*2440*/  ISETP.GE.AND P1, PT, R48, RZ, PT ;  /* 0x000000ff3000720c */ /* 0x000fe20003f26270 */
[----:B------:R-:W-:-:S02]  /*2450*/  IMAD R42, R3, R42, R44 ;  /* 0x0000002a032a7224 */ /* 0x000fc400078e022c */
[C---:B------:R-:W-:Y:S01]  /*2460*/  IMAD R43, R3.reuse, R46, R45 ;  /* 0x0000002e032b7224 */ /* 0x040fe200078e022d */
[----:B------:R-:W-:Y:S01]  /*2470*/  ISETP.GT.U32.AND P2, PT, R3, R40, PT ;  /* 0x000000280300720c */ /* 0x000fe20003f44070 */
[----:B------:R-:W-:Y:S01]  /*2480*/  IMAD.HI.U32 R44, R4, R47, RZ ;  /* 0x0000002f042c7227 */ /* 0x000fe200078e00ff */
[----:B------:R-:W-:-:S03]  /*2490*/  LOP3.LUT R45, R5, 0x36, RZ, 0xfc, !PT ;  /* 0x00000036052d7812 */ /* 0x000fc600078efcff */
[----:B------:R-:W-:Y:S01]  /*24a0*/  @!P4 IMAD.MOV R38, RZ, RZ, -R38 ;  /* 0x000000ffff26c224 */ /* 0x000fe200078e0a26 */
[----:B------:R-:W-:Y:S01]  /*24b0*/  ISETP.GT.U32.AND P4, PT, R3, R42, PT ;  /* 0x0000002a0300720c */ /* 0x000fe20003f84070 */
[----:B------:R-:W-:Y:S01]  /*24c0*/  @!P3 IMAD.IADD R41, R41, 0x1, -R3 ;  /* 0x000000012929b824 */ /* 0x000fe200078e0a03 */
[C---:B------:R-:W-:Y:S01]  /*24d0*/  ISETP.GT.U32.AND P3, PT, R3.reuse, R43, PT ;  /* 0x0000002b0300720c */ /* 0x040fe20003f64070 */
[----:B------:R-:W-:Y:S01]  /*24e0*/  IMAD.MOV R44, RZ, RZ, -R44 ;  /* 0x000000ffff2c7224 */ /* 0x000fe200078e0a2c */
[----:B------:R-:W-:Y:S01]  /*24f0*/  IABS R46, R45 ;  /* 0x0000002d002e7213 */ /* 0x000fe20000000000 */
[----:B------:R-:W-:Y:S02]  /*2500*/  @!P1 IMAD.MOV R41, RZ, RZ, -R41 ;  /* 0x000000ffff299224 */ /* 0x000fe400078e0a29 */
[----:B------:R-:W-:Y:S01]  /*2510*/  IMAD R44, R3, R44, R47 ;  /* 0x0000002c032c7224 */ /* 0x000fe200078e022f */
[----:B------:R-:W-:Y:S01]  /*2520*/  LOP3.LUT R47, R5, 0x34, RZ, 0xfc, !PT ;  /* 0x00000034052f7812 */ /* 0x000fe200078efcff */
[----:B------:R-:W-:Y:S01]  /*2530*/  @!P2 IMAD.IADD R40, R40, 0x1, -R3 ;  /* 0x000000012828a824 */ /* 0x000fe200078e0a03 */
[----:B------:R-:W-:Y:S01]  /*2540*/  ISETP.GE.AND P2, PT, R51, RZ, PT ;  /* 0x000000ff3300720c */ /* 0x000fe20003f46270 */
[----:B------:R-:W-:Y:S01]  /*2550*/  @!P5 IMAD.MOV R39, RZ, RZ, -R39 ;  /* 0x000000ffff27d224 */ /* 0x000fe200078e0a27 */
[----:B------:R-:W-:Y:S01]  /*2560*/  ISETP.GT.U32.AND P1, PT, R3, R44, PT ;  /* 0x0000002c0300720c */ /* 0x000fe20003f24070 */
[--C-:B------:R-:W-:Y:S01]  /*2570*/  @!P4 IMAD.IADD R42, R42, 0x1, -R3.reuse ;  /* 0x000000012a2ac824 */ /* 0x100fe200078e0a03 */
[----:B------:R-:W-:Y:S01]  /*2580*/  ISETP.GE.AND P5, PT, R49, RZ, PT ;  /* 0x000000ff3100720c */ /* 0x000fe20003fa6270 */
        /* <DEDUP_REMOVED lines=10> */
[----:B------:R-:W-:Y:S01]  /*2630*/  LOP3.LUT R50, R5, 0x32, RZ, 0xfc, !PT ;  /* 0x0000003205327812 */ /* 0x000fe200078efcff */
[--C-:B------:R-:W-:Y:S01]  /*2640*/  @!P1 IMAD.IADD R44, R44, 0x1, -R3.reuse ;  /* 0x000000012c2c9824 */ /* 0x100fe200078e0a03 */
[----:B------:R-:W-:Y:S01]  /*2650*/  IABS R51, R52 ;  /* 0x0000003400337213 */ /* 0x000fe20000000000 */
[C---:B------:R-:W-:Y:S01]  /*2660*/  IMAD R45, R3.reuse, R45, R46 ;  /* 0x0000002d032d7224 */ /* 0x040fe200078e022e */
[----:B------:R-:W-:Y:S01]  /*2670*/  IABS R49, R50 ;  /* 0x0000003200317213 */ /* 0x000fe20000000000 */
[----:B------:R-:W-:Y:S01]  /*2680*/  @!P4 IMAD.IADD R42, R42, 0x1, -R3 ;  /* 0x000000012a2ac824 */ /* 0x000fe200078e0a03 */
[----:B------:R-:W-:Y:S01]  /*2690*/  ISETP.GT.U32.AND P1, PT, R3, R44, PT ;  /* 0x0000002c0300720c */ /* 0x000fe20003f24070 */
[----:B------:R-:W-:Y:S01]  /*26a0*/  IMAD.HI.U32 R46, R4, R48, RZ ;  /* 0x00000030042e7227 */ /* 0x000fe200078e00ff */
[----:B------:R-:W-:-:S03]  /*26b0*/  ISETP.GE.AND P4, PT, R47, RZ, PT ;  /* 0x000000ff2f00720c */ /* 0x000fc60003f86270 */
[----:B------:R-:W-:Y:S01]  /*26c0*/  @!P3 IMAD.IADD R43, R43, 0x1, -R3 ;  /* 0x000000012b2bb824 */ /* 0x000fe200078e0a03 */
[----:B------:R-:W-:Y:S01]  /*26d0*/  ISETP.GT.U32.AND P3, PT, R3, R45, PT ;  /* 0x0000002d0300720c */ /* 0x000fe20003f64070 */
[----:B------:R-:W-:-:S04]  /*26e0*/  IMAD.HI.U32 R47, R4, R49, RZ ;  /* 0x00000031042f7227 */ /* 0x000fc800078e00ff */
[----:B------:R-:W-:Y:S01]  /*26f0*/  @!P5 IMAD.MOV R42, RZ, RZ, -R42 ;  /* 0x000000ffff2ad224 */ /* 0x000fe200078e0a2a */
[----:B------:R-:W-:Y:S01]  /*2700*/  ISETP.GE.AND P5, PT, R50, RZ, PT ;  /* 0x000000ff3200720c */ /* 0x000fe20003fa6270 */
[----:B------:R-:W-:Y:S02]  /*2710*/  IMAD.MOV R46, RZ, RZ, -R46 ;  /* 0x000000ffff2e7224 */ /* 0x000fe400078e0a2e */
[----:B------:R-:W-:Y:S02]  /*2720*/  IMAD.MOV R50, RZ, RZ, -R47 ;  /* 0x000000ffff327224 */ /* 0x000fe400078e0a2f */
[C---:B------:R-:W-:Y:S02]  /*2730*/  IMAD R46, R3.reuse, R46, R48 ;  /* 0x0000002e032e7224 */ /* 0x040fe400078e0230 */
[C---:B------:R-:W-:Y:S02]  /*2740*/  IMAD R48, R3.reuse, R50, R49 ;  /* 0x0000003203307224 */ /* 0x040fe400078e0231 */
[--C-:B------:R-:W-:Y:S01]  /*2750*/  @!P1 IMAD.IADD R44, R44, 0x1, -R3.reuse ;  /* 0x000000012c2c9824 */ /* 0x100fe200078e0a03 */
[----:B------:R-:W-:Y:S01]  /*2760*/  ISETP.GT.U32.AND P1, PT, R3, R46, PT ;  /* 0x0000002e0300720c */ /* 0x000fe20003f24070 */
[----:B------:R-:W-:-:S02]  /*2770*/  @!P3 IMAD.IADD R45, R45, 0x1, -R3 ;  /* 0x000000012d2db824 */ /* 0x000fc400078e0a03 */
[----:B------:R-:W-:Y:S01]  /*2780*/  @!P2 IMAD.MOV R44, RZ, RZ, -R44 ;  /* 0x000000ffff2ca224 */ /* 0x000fe200078e0a2c */
[C---:B------:R-:W-:Y:S01]  /*2790*/  ISETP.GT.U32.AND P2, PT, R3.reuse, R48, PT ;  /* 0x000000300300720c */ /* 0x040fe20003f44070 */
[----:B------:R-:W-:Y:S01]  /*27a0*/  IMAD.HI.U32 R47, R4, R51, RZ ;  /* 0x00000033042f7227 */ /* 0x000fe200078e00ff */
[----:B------:R-:W-:-:S03]  /*27b0*/  ISETP.GT.U32.AND P3, PT, R3, R45, PT ;  /* 0x0000002d0300720c */ /* 0x000fc60003f64070 */
[----:B------:R-:W-:Y:S02]  /*27c0*/  IMAD.MOV R50, RZ, RZ, -R47 ;  /* 0x000000ffff327224 */ /* 0x000fe400078e0a2f */
[----:B------:R-:W-:Y:S01]  /*27d0*/  @!P6 IMAD.MOV R43, RZ, RZ, -R43 ;  /* 0x000000ffff2be224 */ /* 0x000fe200078e0a2b */
[----:B------:R-:W-:Y:S01]  /*27e0*/  ISETP.GE.AND P6, PT, R52, RZ, PT ;  /* 0x000000ff3400720c */ /* 0x000fe20003fc6270 */
[----:B------:R-:W-:Y:S01]  /*27f0*/  IMAD R50, R3, R50, R51 ;  /* 0x0000003203327224 */ /* 0x000fe200078e0233 */
[----:B------:R-:W-:Y:S01]  /*2800*/  IABS R52, R53 ;  /* 0x0000003500347213 */ /* 0x000fe20000000000 */
[--C-:B------:R-:W-:Y:S02]  /*2810*/  @!P1 IMAD.IADD R46, R46, 0x1, -R3.reuse ;  /* 0x000000012e2e9824 */ /* 0x100fe400078e0a03 */
[--C-:B------:R-:W-:Y:S02]  /*2820*/  @!P2 IMAD.IADD R48, R48, 0x1, -R3.reuse ;  /* 0x000000013030a824 */ /* 0x100fe400078e0a03 */
[----:B------:R-:W-:Y:S01]  /*2830*/  @!P3 IMAD.IADD R45, R45, 0x1, -R3 ;  /* 0x000000012d2db824 */ /* 0x000fe200078e0a03 */
[C---:B------:R-:W-:Y:S01]  /*2840*/  ISETP.GT.U32.AND P1, PT, R3.reuse, R46, PT ;  /* 0x0000002e0300720c */ /* 0x040fe20003f24070 */
[----:B------:R-:W-:Y:S01]  /*2850*/  IMAD.HI.U32 R47, R4, R52, RZ ;  /* 0x00000034042f7227 */ /* 0x000fe200078e00ff */
[----:B------:R-:W-:-:S02]  /*2860*/  ISETP.GT.U32.AND P3, PT, R3, R50, PT ;  /* 0x000000320300720c */ /* 0x000fc40003f64070 */
[----:B------:R-:W-:Y:S01]  /*2870*/  ISETP.GT.U32.AND P2, PT, R3, R48, PT ;  /* 0x000000300300720c */ /* 0x000fe20003f44070 */
[----:B------:R-:W-:-:S04]  /*2880*/  IMAD.HI.U32 R49, R4, R54, RZ ;  /* 0x0000003604317227 */ /* 0x000fc800078e00ff */
[----:B------:R-:W-:Y:S02]  /*2890*/  IMAD.MOV R47, RZ, RZ, -R47 ;  /* 0x000000ffff2f7224 */ /* 0x000fe400078e0a2f */
[----:B------:R-:W-:Y:S02]  /*28a0*/  IMAD.MOV R49, RZ, RZ, -R49 ;  /* 0x000000ffff317224 */ /* 0x000fe400078e0a31 */
[----:B------:R-:W-:Y:S01]  /*28b0*/  IMAD R52, R3, R47, R52 ;  /* 0x0000002f03347224 */ /* 0x000fe200078e0234 */
[----:B------:R-:W-:Y:S01]  /*28c0*/  LOP3.LUT R47, R5, 0x28, RZ, 0xfc, !PT ;  /* 0x00000028052f7812 */ /* 0x000fe200078efcff */
[--C-:B------:R-:W-:Y:S01]  /*28d0*/  @!P1 IMAD.IADD R46, R46, 0x1, -R3.reuse ;  /* 0x000000012e2e9824 */ /* 0x100fe200078e0a03 */
[----:B------:R-:W-:Y:S01]  /*28e0*/  ISETP.GE.AND P1, PT, R55, RZ, PT ;  /* 0x000000ff3700720c */ /* 0x000fe20003f26270 */
[--C-:B------:R-:W-:Y:S01]  /*28f0*/  @!P3 IMAD.IADD R50, R50, 0x1, -R3.reuse ;  /* 0x000000013232b824 */ /* 0x100fe200078e0a03 */
[----:B------:R-:W-:Y:S01]  /*2900*/  IABS R58, R47 ;  /* 0x0000002f003a7213 */ /* 0x000fe20000000000 */
[----:B------:R-:W-:Y:S01]  /*2910*/  IMAD R54, R3, R49, R54 ;  /* 0x0000003103367224 */ /* 0x000fe200078e0236 */
[----:B------:R-:W-:Y:S01]  /*2920*/  LOP3.LUT R55, R5, 0x22, RZ, 0xfc, !PT ;  /* 0x0000002205377812 */ /* 0x000fe200078efcff */
[----:B------:R-:W-:Y:S01]  /*2930*/  @!P2 IMAD.IADD R48, R48, 0x1, -R3 ;  /* 0x000000013030a824 */ /* 0x000fe200078e0a03 */
[C---:B------:R-:W-:Y:S01]  /*2940*/  ISETP.GT.U32.AND P2, PT, R3.reuse, R52, PT ;  /* 0x000000340300720c */ /* 0x040fe20003f44070 */
[----:B------:R-:W-:Y:S01]  /*2950*/  @!P4 IMAD.MOV R46, RZ, RZ, -R46 ;  /* 0x000000ffff2ec224 */ /* 0x000fe200078e0a2e */
[C---:B------:R-:W-:Y:S01]  /*2960*/  ISETP.GT.U32.AND P3, PT, R3.reuse, R50, PT ;  /* 0x000000320300720c */ /* 0x040fe20003f64070 */
[----:B------:R-:W-:Y:S01]  /*2970*/  IMAD.HI.U32 R51, R4, R56, RZ ;  /* 0x0000003804337227 */ /* 0x000fe200078e00ff */
[----:B------:R-:W-:-:S02]  /*2980*/  ISETP.GT.U32.AND P4, PT, R3, R54, PT ;  /* 0x000000360300720c */ /* 0x000fc40003f84070 */
[----:B------:R-:W-:Y:S01]  /*2990*/  IABS R64, R55 ;  /* 0x0000003700407213 */ /* 0x000fe20000000000 */
[----:B------:R-:W-:Y:S02]  /*29a0*/  IMAD.MOV R51, RZ, RZ, -R51 ;  /* 0x000000ffff337224 */ /* 0x000fe400078e0a33 */
[----:B------:R-:W-:Y:S01]  /*29b0*/  @!P0 IMAD.MOV R45, RZ, RZ, -R45 ;  /* 0x000000ffff2d8224 */ /* 0x000fe200078e0a2d */
[----:B------:R-:W-:Y:S01]  /*29c0*/  ISETP.GE.AND P0, PT, R53, RZ, PT ;  /* 0x000000ff3500720c */ /* 0x000fe20003f06270 */
[----:B------:R-:W-:Y:S01]  /*29d0*/  IMAD R56, R3, R51, R56 ;  /* 0x0000003303387224 */ /* 0x000fe200078e0238 */
[----:B------:R-:W-:Y:S01]  /*29e0*/  LOP3.LUT R51, R5, 0x26, RZ, 0xfc, !PT ;  /* 0x0000002605337812 */ /* 0x000fe200078efcff */
[--C-:B------:R-:W-:Y:S01]  /*29f0*/  @!P2 IMAD.IADD R52, R52, 0x1, -R3.reuse ;  /* 0x000000013434a824 */ /* 0x100fe200078e0a03 */
[----:B------:R-:W-:Y:S01]  /*2a00*/  ISETP.GE.AND P2, PT, R47, RZ, PT ;  /* 0x000000ff2f00720c */ /* 0x000fe20003f46270 */
[--C-:B------:R-:W-:Y:S01]  /*2a10*/  @!P3 IMAD.IADD R50, R50, 0x1, -R3.reuse ;  /* 0x000000013232b824 */ /* 0x100fe200078e0a03 */
[----:B------:R-:W-:Y:S01]  /*2a20*/  IABS R60, R51 ;  /* 0x00000033003c7213 */ /* 0x000fe20000000000 */
[----:B------:R-:W-:Y:S01]  /*2a30*/  @!P4 IMAD.IADD R54, R54, 0x1, -R3 ;  /* 0x000000013636c824 */ /* 0x000fe200078e0a03 */
[C---:B------:R-:W-:Y:S01]  /*2a40*/  ISETP.GT.U32.AND P4, PT, R3.reuse, R52, PT ;  /* 0x000000340300720c */ /* 0x040fe20003f84070 */
[----:B------:R-:W-:Y:S01]  /*2a50*/  IMAD.HI.U32 R47, R4, R58, RZ ;  /* 0x0000003a042f7227 */ /* 0x000fe200078e00ff */
[----:B------:R-:W-:-:S02]  /*2a60*/  ISETP.GT.U32.AND P3, PT, R3, R56, PT ;  /* 0x000000380300720c */ /* 0x000fc40003f64070 */
[----:B------:R-:W-:Y:S01]  /*2a70*/  LOP3.LUT R53, R5, 0x24, RZ, 0xfc, !PT ;  /* 0x0000002405357812 */ /* 0x000fe200078efcff */
[----:B------:R-:W-:Y:S01]  /*2a80*/  @!P6 IMAD.MOV R50, RZ, RZ, -R50 ;  /* 0x000000ffff32e224 */ /* 0x000fe200078e0a32 */
[----:B------:R-:W-:Y:S01]  /*2a90*/  ISETP.GT.U32.AND P6, PT, R3, R54, PT ;  /* 0x000000360300720c */ /* 0x000fe20003fc4070 */
[----:B------:R-:W-:Y:S01]  /*2aa0*/  IMAD.MOV R49, RZ, RZ, -R47 ;  /* 0x000000ffff317224 */ /* 0x000fe200078e0a2f */
[----:B------:R-:W-:Y:S01]  /*2ab0*/  IABS R62, R53 ;  /* 0x00000035003e7213 */ /* 0x000fe20000000000 */
[----:B------:R-:W-:-:S04]  /*2ac0*/  IMAD.HI.U32 R47, R4, R60, RZ ;  /* 0x0000003c042f7227 */ /* 0x000fc800078e00ff */
[C---:B------:R-:W-:Y:S02]  /*2ad0*/  IMAD R58, R3.reuse, R49, R58 ;  /* 0x00000031033a7224 */ /* 0x040fe400078e023a */
[----:B------:R-:W-:Y:S02]  /*2ae0*/  IMAD.MOV R47, RZ, RZ, -R47 ;  /* 0x000000ffff2f7224 */ /* 0x000fe400078e0a2f */
[--C-:B------:R-:W-:Y:S01]  /*2af0*/  @!P4 IMAD.IADD R52, R52, 0x1, -R3.reuse ;  /* 0x000000013434c824 */ /* 0x100fe200078e0a03 */
[C---:B------:R-:W-:Y:S01]  /*2b00*/  ISETP.GT.U32.AND P4, PT, R3.reuse, R58, PT ;  /* 0x0000003a0300720c */ /* 0x040fe20003f84070 */
[C---:B------:R-:W-:Y:S02]  /*2b10*/  IMAD R60, R3.reuse, R47, R60 ;  /* 0x0000002f033c7224 */ /* 0x040fe400078e023c */
[----:B------:R-:W-:Y:S02]  /*2b20*/  @!P6 IMAD.IADD R54, R54, 0x1, -R3 ;  /* 0x000000013636e824 */ /* 0x000fe400078e0a03 */
[----:B------:R-:W-:Y:S01]  /*2b30*/  IMAD.HI.U32 R47, R4, R62, RZ ;  /* 0x0000003e042f7227 */ /* 0x000fe200078e00ff */
[----:B------:R-:W-:-:S03]  /*2b40*/  ISETP.GT.U32.AND P6, PT, R3, R60, PT ;  /* 0x0000003c0300720c */ /* 0x000fc60003fc4070 */
[----:B------:R-:W-:Y:S02]  /*2b50*/  @!P3 IMAD.IADD R56, R56, 0x1, -R3 ;  /* 0x000000013838b824 */ /* 0x000fe400078e0a03 */
[----:B------:R-:W-:Y:S02]  /*2b60*/  IMAD.MOV R49, RZ, RZ, -R47 ;  /* 0x000000ffff317224 */ /* 0x000fe400078e0a2f */
[----:B------:R-:W-:Y:S01]  /*2b70*/  @!P4 IMAD.IADD R58, R58, 0x1, -R3 ;  /* 0x000000013a3ac824 */ /* 0x000fe200078e0a03 */
[----:B------:R-:W-:Y:S01]  /*2b80*/  ISETP.GT.U32.AND P3, PT, R3, R56, PT ;  /* 0x000000380300720c */ /* 0x000fe20003f64070 */
[----:B------:R-:W-:Y:S01]  /*2b90*/  IMAD.HI.U32 R47, R4, R64, RZ ;  /* 0x00000040042f7227 */ /* 0x000fe200078e00ff */
[----:B------:R-:W-:-:S03]  /*2ba0*/  ISETP.GE.AND P4, PT, R53, RZ, PT ;  /* 0x000000ff3500720c */ /* 0x000fc60003f86270 */
[----:B------:R-:W-:Y:S01]  /*2bb0*/  @!P6 IMAD.IADD R60, R60, 0x1, -R3 ;  /* 0x000000013c3ce824 */ /* 0x000fe200078e0a03 */
[C---:B------:R-:W-:Y:S01]  /*2bc0*/  ISETP.GT.U32.AND P6, PT, R3.reuse, R58, PT ;  /* 0x0000003a0300720c */ /* 0x040fe20003fc4070 */
[----:B------:R-:W-:Y:S02]  /*2bd0*/  IMAD R62, R3, R49, R62 ;  /* 0x00000031033e7224 */ /* 0x000fe400078e023e */
[----:B------:R-:W-:Y:S02]  /*2be0*/  IMAD.MOV R49, RZ, RZ, -R47 ;  /* 0x000000ffff317224 */ /* 0x000fe400078e0a2f */
[----:B------:R-:W-:Y:S01]  /*2bf0*/  @!P5 IMAD.MOV R48, RZ, RZ, -R48 ;  /* 0x000000ffff30d224 */ /* 0x000fe200078e0a30 */
[----:B------:R-:W-:Y:S01]  /*2c00*/  ISETP.GE.AND P5, PT, R57, RZ, PT ;  /* 0x000000ff3900720c */ /* 0x000fe20003fa6270 */
[----:B------:R-:W-:Y:S01]  /*2c10*/  IMAD R64, R3, R49, R64 ;  /* 0x0000003103407224 */ /* 0x000fe200078e0240 */
[----:B------:R-:W-:Y:S01]  /*2c20*/  LOP3.LUT R57, R5, 0x20, RZ, 0xfc, !PT ;  /* 0x0000002005397812 */ /* 0x000fe200078efcff */
[----:B------:R-:W-:Y:S01]  /*2c30*/  @!P0 IMAD.MOV R52, RZ, RZ, -R52 ;  /* 0x000000ffff348224 */ /* 0x000fe200078e0a34 */
[C---:B------:R-:W-:Y:S01]  /*2c40*/  ISETP.GT.U32.AND P0, PT, R3.reuse, R60, PT ;  /* 0x0000003c0300720c */ /* 0x040fe20003f04070 */
[--C-:B------:R-:W-:Y:S01]  /*2c50*/  @!P3 IMAD.IADD R56, R56, 0x1, -R3.reuse ;  /* 0x000000013838b824 */ /* 0x100fe200078e0a03 */
[----:B------:R-:W-:Y:S01]  /*2c60*/  IABS R66, R57 ;  /* 0x0000003900427213 */ /* 0x000fe20000000000 */
[----:B------:R-:W-:Y:S01]  /*2c70*/  @!P6 IMAD.IADD R58, R58, 0x1, -R3 ;  /* 0x000000013a3ae824 */ /* 0x000fe200078e0a03 */
[----:B------:R-:W-:Y:S01]  /*2c80*/  ISETP.GT.U32.AND P6, PT, R3, R64, PT ;  /* 0x000000400300720c */ /* 0x000fe20003fc4070 */
[----:B------:R-:W-:Y:S01]  /*2c90*/  @!P1 IMAD.MOV R54, RZ, RZ, -R54 ;  /* 0x000000ffff369224 */ /* 0x000fe200078e0a36 */
[----:B------:R-:W-:Y:S01]  /*2ca0*/  ISETP.GE.AND P3, PT, R51, RZ, PT ;  /* 0x000000ff3300720c */ /* 0x000fe20003f66270 */
[----:B------:R-:W-:Y:S01]  /*2cb0*/  IMAD.HI.U32 R47, R4, R66, RZ ;  /* 0x00000042042f7227 */ /* 0x000fe200078e00ff */
[----:B------:R-:W-:-:S02]  /*2cc0*/  LOP3.LUT R51, R5, 0x1c, RZ, 0xfc, !PT ;  /* 0x0000001c05337812 */ /* 0x000fc400078efcff */
[C---:B------:R-:W-:Y:S01]  /*2cd0*/  ISETP.GT.U32.AND P1, PT, R3.reuse, R62, PT ;  /* 0x0000003e0300720c */ /* 0x040fe20003f24070 */
[----:B------:R-:W-:Y:S01]  /*2ce0*/  IMAD.MOV R47, RZ, RZ, -R47 ;  /* 0x000000ffff2f7224 */ /* 0x000fe200078e0a2f */
[----:B------:R-:W-:Y:S01]  /*2cf0*/  IABS R70, R51 ;  /* 0x0000003300467213 */ /* 0x000fe20000000000 */
[--C-:B------:R-:W-:Y:S02]  /*2d00*/  @!P0 IMAD.IADD R60, R60, 0x1, -R3.reuse ;  /* 0x000000013c3c8824 */ /* 0x100fe400078e0a03 */
[----:B------:R-:W-:Y:S01]  /*2d10*/  IMAD R66, R3, R47, R66 ;  /* 0x0000002f03427224 */ /* 0x000fe200078e0242 */
[----:B------:R-:W-:Y:S01]  /*2d20*/  LOP3.LUT R47, R5, 0x1e, RZ, 0xfc, !PT ;  /* 0x0000001e052f7812 */ /* 0x000fe200078efcff */
[----:B------:R-:W-:Y:S02]  /*2d30*/  @!P6 IMAD.IADD R64, R64, 0x1, -R3 ;  /* 0x000000014040e824 */ /* 0x000fe400078e0a03 */
[----:B------:R-:W-:Y:S01]  /*2d40*/  @!P3 IMAD.MOV R60, RZ, RZ, -R60 ;  /* 0x000000ffff3cb224 */ /* 0x000fe200078e0a3c */
[----:B------:R-:W-:Y:S01]  /*2d50*/  IABS R68, R47 ;  /* 0x0000002f00447213 */ /* 0x000fe20000000000 */
[----:B------:R-:W-:Y:S01]  /*2d60*/  @!P5 IMAD.MOV R56, RZ, RZ, -R56 ;  /* 0x000000ffff38d224 */ /* 0x000fe200078e0a38 */
[----:B------:R-:W-:Y:S01]  /*2d70*/  ISETP.GT.U32.AND P3, PT, R3, R64, PT ;  /* 0x000000400300720c */ /* 0x000fe20003f64070 */
[----:B------:R-:W-:Y:S01]  /*2d80*/  IMAD.HI.U32 R49, R4, R70, RZ ;  /* 0x0000004604317227 */ /* 0x000fe200078e00ff */
[----:B------:R-:W-:-:S02]  /*2d90*/  ISETP.GE.AND P5, PT, R55, RZ, PT ;  /* 0x000000ff3700720c */ /* 0x000fc40003fa6270 */
[----:B------:R-:W-:Y:S01]  /*2da0*/  ISETP.GE.AND P6, PT, R47, RZ, PT ;  /* 0x000000ff2f00720c */ /* 0x000fe20003fc6270 */
[----:B------:R-:W-:Y:S01]  /*2db0*/  IMAD.HI.U32 R47, R4, R68, RZ ;  /* 0x00000044042f7227 */ /* 0x000fe200078e00ff */
[----:B------:R-:W-:Y:S02]  /*2dc0*/  ISETP.GT.U32.AND P0, PT, R3, R66, PT ;  /* 0x000000420300720c */ /* 0x000fe40003f04070 */
[----:B------:R-:W-:Y:S01]  /*2dd0*/  LOP3.LUT R55, R5, 0x14, RZ, 0xfc, !PT ;  /* 0x0000001405377812 */ /* 0x000fe200078efcff */
[----:B------:R-:W-:Y:S02]  /*2de0*/  IMAD.MOV R49, RZ, RZ, -R49 ;  /* 0x000000ffff317224 */ /* 0x000fe400078e0a31 */
[----:B------:R-:W-:Y:S01]  /*2df0*/  IMAD.MOV R47, RZ, RZ, -R47 ;  /* 0x000000ffff2f7224 */ /* 0x000fe200078e0a2f */
[----:B------:R-:W-:Y:S01]  /*2e00*/  IABS R78, R55 ;  /* 0x00000037004e7213 */ /* 0x000fe20000000000 */
[--C-:B------:R-:W-:Y:S01]  /*2e10*/  @!P1 IMAD.IADD R62, R62, 0x1, -R3.reuse ;  /* 0x000000013e3e9824 */ /* 0x100fe200078e0a03 */
[----:B------:R-:W-:Y:S01]  /*2e20*/  ISETP.GE.AND P1, PT, R57, RZ, PT ;  /* 0x000000ff3900720c */ /* 0x000fe20003f26270 */
[----:B------:R-:W-:Y:S01]  /*2e30*/  IMAD R70, R3, R49, R70 ;  /* 0x0000003103467224 */ /* 0x000fe200078e0246 */
[C---:B------:R-:W-:Y:S01]  /*2e40*/  LOP3.LUT R49, R5.reuse, 0x18, RZ, 0xfc, !PT ;  /* 0x0000001805317812 */ /* 0x040fe200078efcff */
[--C-:B------:R-:W-:Y:S01]  /*2e50*/  @!P3 IMAD.IADD R64, R64, 0x1, -R3.reuse ;  /* 0x000000014040b824 */ /* 0x100fe200078e0a03 */
[----:B------:R-:W-:Y:S01]  /*2e60*/  LOP3.LUT R57, R5, 0x10, RZ, 0xfc, !PT ;  /* 0x0000001005397812 */ /* 0x000fe200078efcff */
[----:B------:R-:W-:Y:S01]  /*2e70*/  IMAD R68, R3, R47, R68 ;  /* 0x0000002f03447224 */ /* 0x000fe200078e0244 */
[----:B------:R-:W-:Y:S01]  /*2e80*/  LOP3.LUT R47, R5, 0x1a, RZ, 0xfc, !PT ;  /* 0x0000001a052f7812 */ /* 0x000fe200078efcff */
[----:B------:R-:W-:Y:S01]  /*2e90*/  @!P2 IMAD.MOV R58, RZ, RZ, -R58 ;  /* 0x000000ffff3aa224 */ /* 0x000fe200078e0a3a */
[C---:B------:R-:W-:Y:S01]  /*2ea0*/  ISETP.GT.U32.AND P2, PT, R3.reuse, R62, PT ;  /* 0x0000003e0300720c */ /* 0x040fe20003f44070 */
[----:B------:R-:W-:Y:S01]  /*2eb0*/  @!P5 IMAD.MOV R64, RZ, RZ, -R64 ;  /* 0x000000ffff40d224 */ /* 0x000fe200078e0a40 */
[C---:B------:R-:W-:Y:S01]  /*2ec0*/  ISETP.GT.U32.AND P5, PT, R3.reuse, R70, PT ;  /* 0x000000460300720c */ /* 0x040fe20003fa4070 */
[----:B------:R-:W-:Y:S01]  /*2ed0*/  @!P0 IMAD.IADD R66, R66, 0x1, -R3 ;  /* 0x0000000142428824 */ /* 0x000fe200078e0a03 */
[----:B------:R-:W-:Y:S01]  /*2ee0*/  ISETP.GT.U32.AND P3, PT, R3, R68, PT ;  /* 0x000000440300720c */ /* 0x000fe20003f64070 */
[----:B------:R-:W-:Y:S01]  /*2ef0*/  IMAD.HI.U32 R53, R4, R78, RZ ;  /* 0x0000004e04357227 */ /* 0x000fe200078e00ff */
[----:B------:R-:W-:-:S02]  /*2f00*/  IABS R72, R47 ;  /* 0x0000002f00487213 */ /* 0x000fc40000000000 */
[----:B------:R-:W-:Y:S01]  /*2f10*/  ISETP.GT.U32.AND P0, PT, R3, R66, PT ;  /* 0x000000420300720c */ /* 0x000fe20003f04070 */
[----:B------:R-:W-:Y:S01]  /*2f20*/  IMAD.MOV R53, RZ, RZ, -R53 ;  /* 0x000000ffff357224 */ /* 0x000fe200078e0a35 */
[----:B------:R-:W-:Y:S02]  /*2f30*/  IABS R74, R49 ;  /* 0x00000031004a7213 */ /* 0x000fe40000000000 */
[----:B------:R-:W-:Y:S01]  /*2f40*/  IABS R82, R57 ;  /* 0x0000003900527213 */ /* 0x000fe20000000000 */
[--C-:B------:R-:W-:Y:S01]  /*2f50*/  @!P2 IMAD.IADD R62, R62, 0x1, -R3.reuse ;  /* 0x000000013e3ea824 */ /* 0x100fe200078e0a03 */
[----:B------:R-:W-:Y:S01]  /*2f60*/  ISETP.GE.AND P2, PT, R51, RZ, PT ;  /* 0x000000ff3300720c */ /* 0x000fe20003f46270 */
[--C-:B------:R-:W-:Y:S01]  /*2f70*/  @!P5 IMAD.IADD R70, R70, 0x1, -R3.reuse ;  /* 0x000000014646d824 */ /* 0x100fe200078e0a03 */
[----:B------:R-:W-:Y:S01]  /*2f80*/  LOP3.LUT R51, R5, 0x16, RZ, 0xfc, !PT ;  /* 0x0000001605337812 */ /* 0x000fe200078efcff */
[----:B------:R-:W-:Y:S02]  /*2f90*/  @!P3 IMAD.IADD R68, R68, 0x1, -R3 ;  /* 0x000000014444b824 */ /* 0x000fe400078e0a03 */
[----:B------:R-:W-:Y:S01]  /*2fa0*/  @!P4 IMAD.MOV R62, RZ, RZ, -R62 ;  /* 0x000000ffff3ec224 */ /* 0x000fe200078e0a3e */
[----:B------:R-:W-:Y:S01]  /*2fb0*/  ISETP.GE.AND P4, PT, R47, RZ, PT ;  /* 0x000000ff2f00720c */ /* 0x000fe20003f86270 */
[----:B------:R-:W-:Y:S01]  /*2fc0*/  IMAD.HI.U32 R47, R4, R72, RZ ;  /* 0x00000048042f7227 */ /* 0x000fe200078e00ff */
[----:B------:R-:W-:-:S02]  /*2fd0*/  ISETP.GT.U32.AND P5, PT, R3, R70, PT ;  /* 0x000000460300720c */ /* 0x000fc40003fa4070 */
[----:B------:R-:W-:Y:S01]  /*2fe0*/  ISETP.GT.U32.AND P3, PT, R3, R68, PT ;  /* 0x000000440300720c */ /* 0x000fe20003f64070 */
[----:B------:R-:W-:Y:S01]  /*2ff0*/  @!P0 IMAD.IADD R66, R66, 0x1, -R3 ;  /* 0x0000000142428824 */ /* 0x000fe200078e0a03 */
[----:B------:R-:W-:Y:S01]  /*3000*/  ISETP.GE.AND P0, PT, R49, RZ, PT ;  /* 0x000000ff3100720c */ /* 0x000fe20003f06270 */
[----:B------:R-:W-:Y:S01]  /*3010*/  IMAD.MOV R47, RZ, RZ, -R47 ;  /* 0x000000ffff2f7224 */ /* 0x000fe200078e0a2f */
[----:B------:R-:W-:Y:S01]  /*3020*/  IABS R76, R51 ;  /* 0x00000033004c7213 */ /* 0x000fe20000000000 */
[----:B------:R-:W-:-:S04]  /*3030*/  IMAD.HI.U32 R49, R4, R74, RZ ;  /* 0x0000004a04317227 */ /* 0x000fc800078e00ff */
[----:B------:R-:W-:Y:S01]  /*3040*/  IMAD R72, R3, R47, R72 ;  /* 0x0000002f03487224 */ /* 0x000fe200078e0248 */
[----:B------:R-:W-:Y:S01]  /*3050*/  LOP3.LUT R47, R5, 0x12, RZ, 0xfc, !PT ;  /* 0x00000012052f7812 */ /* 0x000fe200078efcff */
[----:B------:R-:W-:Y:S02]  /*3060*/  IMAD.MOV R49, RZ, RZ, -R49 ;  /* 0x000000ffff317224 */ /* 0x000fe400078e0a31 */
[--C-:B------:R-:W-:Y:S01]  /*3070*/  @!P5 IMAD.IADD R70, R70, 0x1, -R3.reuse ;  /* 0x000000014646d824 */ /* 0x100fe200078e0a03 */
[C---:B------:R-:W-:Y:S01]  /*3080*/  ISETP.GT.U32.AND P5, PT, R3.reuse, R72, PT ;  /* 0x000000480300720c */ /* 0x040fe20003fa4070 */
[----:B------:R-:W-:Y:S01]  /*3090*/  @!P3 IMAD.IADD R68, R68, 0x1, -R3 ;  /* 0x000000014444b824 */ /* 0x000fe200078e0a03 */
[----:B------:R-:W-:Y:S01]  /*30a0*/  IABS R80, R47 ;  /* 0x0000002f00507213 */ /* 0x000fe20000000000 */
[----:B------:R-:W-:Y:S01]  /*30b0*/  IMAD R74, R3, R49, R74 ;  /* 0x00000031034a7224 */ /* 0x000fe200078e024a */
[----:B------:R-:W-:Y:S01]  /*30c0*/  ISETP.GE.AND P3, PT, R55, RZ, PT ;  /* 0x000000ff3700720c */ /* 0x000fe20003f66270 */
[----:B------:R-:W-:-:S02]  /*30d0*/  @!P6 IMAD.MOV R68, RZ, RZ, -R68 ;  /* 0x000000ffff44e224 */ /* 0x000fc400078e0a44 */
[----:B------:R-:W-:Y:S01]  /*30e0*/  @!P1 IMAD.MOV R66, RZ, RZ, -R66 ;  /* 0x000000ffff429224 */ /* 0x000fe200078e0a42 */
[C---:B------:R-:W-:Y:S01]  /*30f0*/  ISETP.GT.U32.AND P6, PT, R3.reuse, R74, PT ;  /* 0x0000004a0300720c */ /* 0x040fe20003fc4070 */
[----:B------:R-:W-:Y:S01]  /*3100*/  IMAD R78, R3, R53, R78 ;  /* 0x00000035034e7224 */ /* 0x000fe200078e024e */
[----:B------:R-:W-:Y:S01]  /*3110*/  ISETP.GE.AND P1, PT, R51, RZ, PT ;  /* 0x000000ff3300720c */ /* 0x000fe20003f26270 */
[----:B------:R-:W-:-:S04]  /*3120*/  IMAD.HI.U32 R51, R4, R76, RZ ;  /* 0x0000004c04337227 */ /* 0x000fc800078e00ff */
[----:B------:R-:W-:Y:S02]  /*3130*/  @!P5 IMAD.IADD R72, R72, 0x1, -R3 ;  /* 0x000000014848d824 */ /* 0x000fe400078e0a03 */
[----:B------:R-:W-:Y:S02]  /*3140*/  IMAD.MOV R51, RZ, RZ, -R51 ;  /* 0x000000ffff337224 */ /* 0x000fe400078e0a33 */
[----:B------:R-:W-:Y:S01]  /*3150*/  @!P2 IMAD.MOV R70, RZ, RZ, -R70 ;  /* 0x000000ffff46a224 */ /* 0x000fe200078e0a46 */
[----:B------:R-:W-:Y:S01]  /*3160*/  ISETP.GT.U32.AND P5, PT, R3, R72, PT ;  /* 0x000000480300720c */ /* 0x000fe20003fa4070 */
[----:B------:R-:W-:Y:S01]  /*3170*/  @!P6 IMAD.IADD R74, R74, 0x1, -R3 ;  /* 0x000000014a4ae824 */ /* 0x000fe200078e0a03 */
[----:B------:R-:W-:Y:S01]  /*3180*/  ISETP.GE.AND P2, PT, R47, RZ, PT ;  /* 0x000000ff2f00720c */ /* 0x000fe20003f46270 */
[C---:B------:R-:W-:Y:S02]  /*3190*/  IMAD R76, R3.reuse, R51, R76 ;  /* 0x00000033034c7224 */ /* 0x040fe400078e024c */
[----:B------:R-:W-:Y:S01]  /*31a0*/  IMAD.HI.U32 R47, R4, R80, RZ ;  /* 0x00000050042f7227 */ /* 0x000fe200078e00ff */
[----:B------:R-:W-:-:S03]  /*31b0*/  ISETP.GT.U32.AND P6, PT, R3, R74, PT ;  /* 0x0000004a0300720c */ /* 0x000fc60003fc4070 */
[----:B------:R-:W-:-:S04]  /*31c0*/  IMAD.HI.U32 R49, R4, R82, RZ ;  /* 0x0000005204317227 */ /* 0x000fc800078e00ff */
[----:B------:R-:W-:Y:S01]  /*31d0*/  @!P5 IMAD.IADD R72, R72, 0x1, -R3 ;  /* 0x000000014848d824 */ /* 0x000fe200078e0a03 */
[C---:B------:R-:W-:Y:S01]  /*31e0*/  ISETP.GT.U32.AND P5, PT, R3.reuse, R76, PT ;  /* 0x0000004c0300720c */ /* 0x040fe20003fa4070 */
[----:B------:R-:W-:Y:S02]  /*31f0*/  IMAD.MOV R55, RZ, RZ, -R47 ;  /* 0x000000ffff377224 */ /* 0x000fe400078e0a2f */
[----:B------:R-:W-:Y:S02]  /*3200*/  @!P4 IMAD.MOV R72, RZ, RZ, -R72 ;  /* 0x000000ffff48c224 */ /* 0x000fe400078e0a48 */
[----:B------:R-:W-:Y:S01]  /*3210*/  @!P6 IMAD.IADD R74, R74, 0x1, -R3 ;  /* 0x000000014a4ae824 */ /* 0x000fe200078e0a03 */
[----:B------:R-:W-:Y:S01]  /*3220*/  ISETP.GT.U32.AND P6, PT, R3, R78, PT ;  /* 0x0000004e0300720c */ /* 0x000fe20003fc4070 */
[----:B------:R-:W-:Y:S02]  /*3230*/  IMAD.MOV R49, RZ, RZ, -R49 ;  /* 0x000000ffff317224 */ /* 0x000fe400078e0a31 */
[----:B------:R-:W-:-:S04]  /*3240*/  IMAD.HI.U32 R51, R4, R84, RZ ;  /* 0x0000005404337227 */ /* 0x000fc800078e00ff */
[--C-:B------:R-:W-:Y:S01]  /*3250*/  @!P5 IMAD.IADD R76, R76, 0x1, -R3.reuse ;  /* 0x000000014c4cd824 */ /* 0x100fe200078e0a03 */
[----:B------:R-:W-:Y:S01]  /*3260*/  ISETP.GE.AND P5, PT, R5, RZ, PT ;  /* 0x000000ff0500720c */ /* 0x000fe20003fa6270 */
[----:B------:R-:W-:Y:S01]  /*3270*/  IMAD R80, R3, R55, R80 ;  /* 0x0000003703507224 */ /* 0x000fe200078e0250 */
[----:B------:R-:W-:Y:S01]  /*3280*/  LOP3.LUT R55, R5, 0x2, RZ, 0xfc, !PT ;  /* 0x0000000205377812 */ /* 0x000fe200078efcff */
[C---:B------:R-:W-:Y:S01]  /*3290*/  IMAD R82, R3.reuse, R49, R82 ;  /* 0x0000003103527224 */ /* 0x040fe200078e0252 */
[----:B------:R-:W-:Y:S01]  /*32a0*/  ISETP.GT.U32.AND P4, PT, R3, R76, PT ;  /* 0x0000004c0300720c */ /* 0x000fe20003f84070 */
[----:B------:R-:W-:Y:S01]  /*32b0*/  @!P6 IMAD.IADD R78, R78, 0x1, -R3 ;  /* 0x000000014e4ee824 */ /* 0x000fe200078e0a03 */
[----:B------:R-:W-:Y:S01]  /*32c0*/  LOP3.LUT R49, R5, 0x8, RZ, 0xfc, !PT ;  /* 0x0000000805317812 */ /* 0x000fe200078efcff */
[----:B------:R-:W-:Y:S01]  /*32d0*/  IMAD.MOV R51, RZ, RZ, -R51 ;  /* 0x000000ffff337224 */ /* 0x000fe200078e0a33 */
[----:B------:R-:W-:Y:S01]  /*32e0*/  IABS R96, R55 ;  /* 0x0000003700607213 */ /* 0x000fe20000000000 */
[----:B------:R-:W-:Y:S01]  /*32f0*/  @!P0 IMAD.MOV R74, RZ, RZ, -R74 ;  /* 0x000000ffff4a8224 */ /* 0x000fe200078e0a4a */
[C---:B------:R-:W-:Y:S01]  /*3300*/  ISETP.GT.U32.AND P6, PT, R3.reuse, R78, PT ;  /* 0x0000004e0300720c */ /* 0x040fe20003fc4070 */
[----:B------:R-:W-:Y:S01]  /*3310*/  IMAD.HI.U32 R53, R4, R86, RZ ;  /* 0x0000005604357227 */ /* 0x000fe200078e00ff */
[----:B------:R-:W-:-:S02]  /*3320*/  ISETP.GT.U32.AND P0, PT, R3, R80, PT ;  /* 0x000000500300720c */ /* 0x000fc40003f04070 */
[----:B------:R-:W-:Y:S01]  /*3330*/  IABS R90, R49 ;  /* 0x00000031005a7213 */ /* 0x000fe20000000000 */
[----:B------:R-:W-:-:S04]  /*3340*/  IMAD.HI.U32 R47, R4, R88, RZ ;  /* 0x00000058042f7227 */ /* 0x000fc800078e00ff */
[----:B------:R-:W-:Y:S01]  /*3350*/  @!P4 IMAD.IADD R76, R76, 0x1, -R3 ;  /* 0x000000014c4cc824 */ /* 0x000fe200078e0a03 */
[C---:B------:R-:W-:Y:S01]  /*3360*/  ISETP.GT.U32.AND P4, PT, R3.reuse, R82, PT ;  /* 0x000000520300720c */ /* 0x040fe20003f84070 */
[----:B------:R-:W-:Y:S01]  /*3370*/  IMAD R84, R3, R51, R84 ;  /* 0x0000003303547224 */ /* 0x000fe200078e0254 */
[----:B------:R-:W-:Y:S01]  /*3380*/  LOP3.LUT R51, R5, 0x6, RZ, 0xfc, !PT ;  /* 0x0000000605337812 */ /* 0x000fe200078efcff */
[----:B------:R-:W-:Y:S02]  /*3390*/  IMAD.MOV R53, RZ, RZ, -R53 ;  /* 0x000000ffff357224 */ /* 0x000fe400078e0a35 */
[----:B------:R-:W-:Y:S01]  /*33a0*/  IMAD.MOV R47, RZ, RZ, -R47 ;  /* 0x000000ffff2f7224 */ /* 0x000fe200078e0a2f */
[----:B------:R-:W-:Y:S01]  /*33b0*/  IABS R92, R51 ;  /* 0x00000033005c7213 */ /* 0x000fe20000000000 */
[----:B------:R-:W-:Y:S01]  /*33c0*/  @!P6 IMAD.IADD R78, R78, 0x1, -R3 ;  /* 0x000000014e4ee824 */ /* 0x000fe200078e0a03 */
[C---:B------:R-:W-:Y:S01]  /*33d0*/  ISETP.GT.U32.AND P6, PT, R3.reuse, R84, PT ;  /* 0x000000540300720c */ /* 0x040fe20003fc4070 */
[----:B------:R-:W-:Y:S01]  /*33e0*/  IMAD R86, R3, R53, R86 ;  /* 0x0000003503567224 */ /* 0x000fe200078e0256 */
[----:B------:R-:W-:Y:S01]  /*33f0*/  LOP3.LUT R53, R5, 0x4, RZ, 0xfc, !PT ;  /* 0x0000000405357812 */ /* 0x000fe200078efcff */
[----:B------:R-:W-:-:S02]  /*3400*/  IMAD R88, R3, R47, R88 ;  /* 0x0000002f03587224 */ /* 0x000fc400078e0258 */
[--C-:B------:R-:W-:Y:S01]  /*3410*/  @!P0 IMAD.IADD R80, R80, 0x1, -R3.reuse ;  /* 0x0000000150508824 */ /* 0x100fe200078e0a03 */
[C---:B------:R-:W-:Y:S01]  /*3420*/  ISETP.GT.U32.AND P0, PT, R3.reuse, R86, PT ;  /* 0x000000560300720c */ /* 0x040fe20003f04070 */
[----:B------:R-:W-:Y:S01]  /*3430*/  @!P4 IMAD.IADD R82, R82, 0x1, -R3 ;  /* 0x000000015252c824 */ /* 0x000fe200078e0a03 */
[----:B------:R-:W-:Y:S01]  /*3440*/  ISETP.GT.U32.AND P4, PT, R3, R88, PT ;  /* 0x000000580300720c */ /* 0x000fe20003f84070 */
[----:B------:R-:W-:Y:S01]  /*3450*/  IMAD.HI.U32 R47, R4, R92, RZ ;  /* 0x0000005c042f7227 */ /* 0x000fe200078e00ff */
[----:B------:R-:W-:-:S03]  /*3460*/  IABS R94, R53 ;  /* 0x00000035005e7213 */ /* 0x000fc60000000000 */
[----:B------:R-:W-:Y:S01]  /*3470*/  @!P6 IMAD.IADD R84, R84, 0x1, -R3 ;  /* 0x000000015454e824 */ /* 0x000fe200078e0a03 */
[----:B------:R-:W-:Y:S01]  /*3480*/  ISETP.GT.U32.AND P6, PT, R3, R80, PT ;  /* 0x000000500300720c */ /* 0x000fe20003fc4070 */
[----:B------:R-:W-:Y:S02]  /*3490*/  IMAD.MOV R47, RZ, RZ, -R47 ;  /* 0x000000ffff2f7224 */ /* 0x000fe400078e0a2f */
[----:B------:R-:W-:-:S04]  /*34a0*/  IMAD.HI.U32 R5, R4, R90, RZ ;  /* 0x0000005a04057227 */ /* 0x000fc800078e00ff */
[----:B------:R-:W-:Y:S01]  /*34b0*/  @!P1 IMAD.MOV R76, RZ, RZ, -R76 ;  /* 0x000000ffff4c9224 */ /* 0x000fe200078e0a4c */
[C---:B------:R-:W-:Y:S01]  /*34c0*/  ISETP.GT.U32.AND P1, PT, R3.reuse, R84, PT ;  /* 0x000000540300720c */ /* 0x040fe20003f24070 */
[----:B------:R-:W-:Y:S02]  /*34d0*/  IMAD R92, R3, R47, R92 ;  /* 0x0000002f035c7224 */ /* 0x000fe400078e025c */
[----:B------:R-:W-:-:S04]  /*34e0*/  IMAD.HI.U32 R47, R4, R98, RZ ;  /* 0x00000062042f7227 */ /* 0x000fc800078e00ff */
[----:B------:R-:W-:Y:S01]  /*34f0*/  @!P0 IMAD.IADD R86, R86, 0x1, -R3 ;  /* 0x0000000156568824 */ /* 0x000fe200078e0a03 */
[C---:B------:R-:W-:Y:S01]  /*3500*/  ISETP.GT.U32.AND P0, PT, R3.reuse, R82, PT ;  /* 0x000000520300720c */ /* 0x040fe20003f04070 */
[----:B------:R-:W-:Y:S02]  /*3510*/  IMAD.MOV R5, RZ, RZ, -R5 ;  /* 0x000000ffff057224 */ /* 0x000fe400078e0a05 */
[----:B------:R-:W-:Y:S02]  /*3520*/  @!P4 IMAD.IADD R88, R88, 0x1, -R3 ;  /* 0x000000015858c824 */ /* 0x000fe400078e0a03 */
[----:B------:R-:W-:Y:S02]  /*3530*/  IMAD.MOV R47, RZ, RZ, -R47 ;  /* 0x000000ffff2f7224 */ /* 0x000fe400078e0a2f */
[----:B------:R-:W-:Y:S01]  /*3540*/  @!P3 IMAD.MOV R78, RZ, RZ, -R78 ;  /* 0x000000ffff4eb224 */ /* 0x000fe200078e0a4e */
[C---:B------:R-:W-:Y:S01]  /*3550*/  ISETP.GT.U32.AND P3, PT, R3.reuse, R86, PT ;  /* 0x000000560300720c */ /* 0x040fe20003f64070 */
[C---:B------:R-:W-:Y:S01]  /*3560*/  IMAD R90, R3.reuse, R5, R90 ;  /* 0x00000005035a7224 */ /* 0x040fe200078e025a */
[----:B------:R-:W-:Y:S01]  /*3570*/  ISETP.GT.U32.AND P4, PT, R3, R88, PT ;  /* 0x000000580300720c */ /* 0x000fe20003f84070 */
[----:B------:R-:W-:-:S04]  /*3580*/  IMAD.HI.U32 R5, R4, R94, RZ ;  /* 0x0000005e04057227 */ /* 0x000fc800078e00ff */
[C---:B------:R-:W-:Y:S02]  /*3590*/  IMAD R98, R3.reuse, R47, R98 ;  /* 0x0000002f03627224 */ /* 0x040fe400078e0262 */
[----:B------:R-:W-:Y:S01]  /*35a0*/  @!P6 IMAD.IADD R80, R80, 0x1, -R3 ;  /* 0x000000015050e824 */ /* 0x000fe200078e0a03 */
[C---:B------:R-:W-:Y:S01]  /*35b0*/  ISETP.GT.U32.AND P6, PT, R3.reuse, R90, PT ;  /* 0x0000005a0300720c */ /* 0x040fe20003fc4070 */
[----:B------:R-:W-:Y:S02]  /*35c0*/  IMAD.MOV R5, RZ, RZ, -R5 ;  /* 0x000000ffff057224 */ /* 0x000fe400078e0a05 */
[----:B------:R-:W-:Y:S01]  /*35d0*/  @!P1 IMAD.IADD R84, R84, 0x1, -R3 ;  /* 0x0000000154549824 */ /* 0x000fe200078e0a03 */
[----:B------:R-:W-:Y:S01]  /*35e0*/  ISETP.GT.U32.AND P1, PT, R3, R98, PT ;  /* 0x000000620300720c */ /* 0x000fe20003f24070 */
[----:B------:R-:W-:-:S04]  /*35f0*/  IMAD.HI.U32 R4, R4, R96, RZ ;  /* 0x0000006004047227 */ /* 0x000fc800078e00ff */
[--C-:B------:R-:W-:Y:S01]  /*3600*/  @!P0 IMAD.IADD R82, R82, 0x1, -R3.reuse ;  /* 0x0000000152528824 */ /* 0x100fe200078e0a03 */
[C---:B------:R-:W-:Y:S01]  /*3610*/  ISETP.GT.U32.AND P0, PT, R3.reuse, R92, PT ;  /* 0x0000005c0300720c */ /* 0x040fe20003f04070 */
[----:B------:R-:W-:Y:S02]  /*3620*/  IMAD R94, R3, R5, R94 ;  /* 0x00000005035e7224 */ /* 0x000fe400078e025e */
[----:B------:R-:W-:Y:S02]  /*3630*/  IMAD.MOV R4, RZ, RZ, -R4 ;  /* 0x000000ffff047224 */ /* 0x000fe400078e0a04 */
[--C-:B------:R-:W-:Y:S01]  /*3640*/  @!P3 IMAD.IADD R86, R86, 0x1, -R3.reuse ;  /* 0x000000015656b824 */ /* 0x100fe200078e0a03 */
[----:B------:R-:W-:Y:S01]  /*3650*/  ISETP.GE.AND P3, PT, R57, RZ, PT ;  /* 0x000000ff3900720c */ /* 0x000fe20003f66270 */
[----:B------:R-:W-:Y:S01]  /*3660*/  @!P4 IMAD.IADD R88, R88, 0x1, -R3 ;  /* 0x000000015858c824 */ /* 0x000fe200078e0a03 */
[C---:B------:R-:W-:Y:S01]  /*3670*/  ISETP.GT.U32.AND P4, PT, R3.reuse, R94, PT ;  /* 0x0000005e0300720c */ /* 0x040fe20003f84070 */
[----:B------:R-:W-:-:S02]  /*3680*/  IMAD R96, R3, R4, R96 ;  /* 0x0000000403607224 */ /* 0x000fc400078e0260 */
[--C-:B------:R-:W-:Y:S01]  /*3690*/  @!P6 IMAD.IADD R90, R90, 0x1, -R3.reuse ;  /* 0x000000015a5ae824 */ /* 0x100fe200078e0a03 */
[----:B------:R-:W-:Y:S01]  /*36a0*/  ISETP.GE.AND P6, PT, R59, RZ, PT ;  /* 0x000000ff3b00720c */ /* 0x000fe20003fc6270 */
[--C-:B------:R-:W-:Y:S01]  /*36b0*/  @!P1 IMAD.IADD R98, R98, 0x1, -R3.reuse ;  /* 0x0000000162629824 */ /* 0x100fe200078e0a03 */
[----:B------:R-:W-:Y:S01]  /*36c0*/  ISETP.GT.U32.AND P1, PT, R3, R96, PT ;  /* 0x000000600300720c */ /* 0x000fe20003f24070 */
[--C-:B------:R-:W-:Y:S01]  /*36d0*/  @!P0 IMAD.IADD R92, R92, 0x1, -R3.reuse ;  /* 0x000000015c5c8824 */ /* 0x100fe200078e0a03 */
[----:B------:R-:W-:Y:S01]  /*36e0*/  ISETP.GE.AND P0, PT, R61, RZ, PT ;  /* 0x000000ff3d00720c */ /* 0x000fe20003f06270 */
[----:B------:R-:W-:Y:S02]  /*36f0*/  IMAD.U32 R4, RZ, RZ, UR12 ;  /* 0x0000000cff047e24 */ /* 0x000fe4000f8e00ff */
[----:B------:R-:W-:Y:S01]  /*3700*/  @!P3 IMAD.MOV R82, RZ, RZ, -R82 ;  /* 0x000000ffff52b224 */ /* 0x000fe200078e0a52 */
[C---:B------:R-:W-:Y:S01]  /*3710*/  ISETP.GT.U32.AND P3, PT, R3.reuse, R92, PT ;  /* 0x0000005c0300720c */ /* 0x040fe20003f64070 */
[--C-:B------:R-:W-:Y:S01]  /*3720*/  @!P4 IMAD.IADD R94, R94, 0x1, -R3.reuse ;  /* 0x000000015e5ec824 */ /* 0x100fe200078e0a03 */
[C---:B------:R-:W-:Y:S01]  /*3730*/  ISETP.GT.U32.AND P4, PT, R3.reuse, R98, PT ;  /* 0x000000620300720c */ /* 0x040fe20003f84070 */
[----:B------:R-:W-:Y:S01]  /*3740*/  @!P2 IMAD.MOV R80, RZ, RZ, -R80 ;  /* 0x000000ffff50a224 */ /* 0x000fe200078e0a50 */
[C---:B------:R-:W-:Y:S01]  /*3750*/  ISETP.GT.U32.AND P2, PT, R3.reuse, R90, PT ;  /* 0x0000005a0300720c */ /* 0x040fe20003f44070 */
[----:B------:R-:W-:Y:S01]  /*3760*/  @!P6 IMAD.MOV R84, RZ, RZ, -R84 ;  /* 0x000000ffff54e224 */ /* 0x000fe200078e0a54 */
[----:B------:R-:W-:Y:S01]  /*3770*/  ISETP.GT.U32.AND P6, PT, R3, R94, PT ;  /* 0x0000005e0300720c */ /* 0x000fe20003fc4070 */
[----:B------:R-:W-:Y:S01]  /*3780*/  @!P1 IMAD.IADD R96, R96, 0x1, -R3 ;  /* 0x0000000160609824 */ /* 0x000fe200078e0a03 */
[----:B------:R-:W-:Y:S01]  /*3790*/  SHF.R.U32.HI R4, RZ, 0x4, R4 ;  /* 0x00000004ff047819 */ /* 0x000fe20000011604 */
[----:B------:R-:W-:Y:S01]  /*37a0*/  @!P0 IMAD.MOV R86, RZ, RZ, -R86 ;  /* 0x000000ffff568224 */ /* 0x000fe200078e0a56 */
[----:B------:R-:W-:-:S02]  /*37b0*/  ISETP.GE.AND P1, PT, R49, RZ, PT ;  /* 0x000000ff3100720c */ /* 0x000fc40003f26270 */
[----:B------:R-:W-:Y:S01]  /*37c0*/  SGXT.U32 R153, R4, 0xe ;  /* 0x0000000e0499781a */ /* 0x000fe20000000000 */
[----:B------:R-:W-:Y:S01]  /*37d0*/  IMAD.MOV.U32 R4, RZ, RZ, RZ ;  /* 0x000000ffff047224 */ /* 0x000fe200078e00ff */
[----:B------:R-:W-:Y:S01]  /*37e0*/  ISETP.GT.U32.AND P0, PT, R3, R96, PT ;  /* 0x000000600300720c */ /* 0x000fe20003f04070 */
[--C-:B------:R-:W-:Y:S01]  /*37f0*/  @!P3 IMAD.IADD R92, R92, 0x1, -R3.reuse ;  /* 0x000000015c5cb824 */ /* 0x100fe200078e0a03 */
[----:B------:R-:W-:Y:S01]  /*3800*/  IADD3 R5, P3, R153, 0x80, RZ ;  /* 0x0000008099057810 */ /* 0x000fe20007f7e0ff */
[--C-:B------:R-:W-:Y:S01]  /*3810*/  @!P2 IMAD.IADD R90, R90, 0x1, -R3.reuse ;  /* 0x000000015a5aa824 */ /* 0x100fe200078e0a03 */
[----:B------:R-:W-:Y:S01]  /*3820*/  ISETP.GE.AND P2, PT, R63, RZ, PT ;  /* 0x000000ff3f00720c */ /* 0x000fe20003f46270 */
[--C-:B------:R-:W-:Y:S01]  /*3830*/  @!P4 IMAD.IADD R98, R98, 0x1, -R3.reuse ;  /* 0x000000016262c824 */ /* 0x100fe200078e0a03 */
[----:B------:R-:W-:Y:S01]  /*3840*/  IADD3.X R4, R4, 0x40000040, RZ, P3, !PT ;  /* 0x4000004004047810 */ /* 0x000fe20001ffe4ff */
[--C-:B------:R-:W-:Y:S01]  /*3850*/  @!P6 IMAD.IADD R94, R94, 0x1, -R3.reuse ;  /* 0x000000015e5ee824 */ /* 0x100fe200078e0a03 */
[----:B------:R-:W-:Y:S01]  /*3860*/  ISETP.GE.AND P4, PT, R51, RZ, PT ;  /* 0x000000ff3300720c */ /* 0x000fe20003f86270 */
[----:B------:R-:W-:Y:S01]  /*3870*/  @!P1 IMAD.MOV R90, RZ, RZ, -R90 ;  /* 0x000000ffff5a9224 */ /* 0x000fe200078e0a5a */
[----:B------:R-:W-:Y:S01]  /*3880*/  ISETP.GE.AND P6, PT, R53, RZ, PT ;  /* 0x000000ff3500720c */ /* 0x000fe20003fc6270 */
[----:B------:R-:W-:Y:S01]  /*3890*/  @!P5 IMAD.MOV R98, RZ, RZ, -R98 ;  /* 0x000000ffff62d224 */ /* 0x000fe200078e0a62 */
[----:B------:R-:W-:Y:S01]  /*38a0*/  ISETP.GE.AND P3, PT, R55, RZ, PT ;  /* 0x000000ff3700720c */ /* 0x000fe20003f66270 */
[----:B------:R-:W-:Y:S01]  /*38b0*/  @!P0 IMAD.IADD R96, R96, 0x1, -R3 ;  /* 0x0000000160608824 */ /* 0x000fe200078e0a03 */
[----:B------:R-:W-:Y:S01]  /*38c0*/  R2UR UR5, R4 ;  /* 0x00000000040572ca */ /* 0x000fe200000e0000 */
[----:B------:R-:W-:Y:S01]  /*38d0*/  IMAD R3, R2, UR8, RZ ;  /* 0x0000000802037c24 */ /* 0x000fe2000f8e02ff */
[----:B------:R-:W-:Y:S01]  /*38e0*/  ISETP.NE.AND P0, PT, R89, RZ, PT ;  /* 0x000000ff5900720c */ /* 0x000fe20003f05270 */
[----:B------:R-:W-:Y:S01]  /*38f0*/  @!P2 IMAD.MOV R88, RZ, RZ, -R88 ;  /* 0x000000ffff58a224 */ /* 0x000fe200078e0a58 */
[----:B------:R-:W-:Y:S01]  /*3900*/  LOP3.LUT R4, RZ, R89, RZ, 0x33, !PT ;  /* 0x00000059ff047212 */ /* 0x000fe200078e33ff */
[----:B------:R-:W-:Y:S01]  /*3910*/  ULDC UR8, c[0x0][0x240] ;  /* 0x0000900000087ab9 */ /* 0x000fe20000000800 */
[----:B------:R-:W-:Y:S01]  /*3920*/  LEA R2, P1, R3, UR16, 0x1 ;  /* 0x0000001003027c11 */ /* 0x000fe2000f8208ff */
[----:B------:R-:W-:Y:S01]  /*3930*/  @!P4 IMAD.MOV R92, RZ, RZ, -R92 ;  /* 0x000000ffff5cc224 */ /* 0x000fe200078e0a5c */
[C---:B------:R-:W-:Y:S01]  /*3940*/  SEL R6, R4.reuse, R6, !P0 ;  /* 0x0000000604067207 */ /* 0x040fe20004000000 */
[----:B------:R-:W-:Y:S01]  /*3950*/  @!P6 IMAD.MOV R94, RZ, RZ, -R94 ;  /* 0x000000ffff5ee224 */ /* 0x000fe200078e0a5e */
[C---:B------:R-:W-:Y:S01]  /*3960*/  SEL R8, R4.reuse, R8, !P0 ;  /* 0x0000000804087207 */ /* 0x040fe20004000000 */
[----:B------:R-:W-:Y:S01]  /*3970*/  @!P3 IMAD.MOV R96, RZ, RZ, -R96 ;  /* 0x000000ffff60b224 */ /* 0x000fe200078e0a60 */
[----:B------:R-:W-:Y:S01]  /*3980*/  SEL R9, R4, R9, !P0 ;  /* 0x0000000904097207 */ /* 0x000fe20004000000 */
[----:B------:R-:W-:Y:S01]  /*3990*/  IMAD R6, R6, UR8, RZ ;  /* 0x0000000806067c24 */ /* 0x000fe2000f8e02ff */
[----:B------:R-:W-:Y:S01]  /*39a0*/  SEL R11, R4, R11, !P0 ;  /* 0x0000000b040b7207 */ /* 0x000fe20004000000 */
[----:B------:R-:W-:Y:S01]  /*39b0*/  IMAD R8, R8, UR8, RZ ;  /* 0x0000000808087c24 */ /* 0x000fe2000f8e02ff */
[C---:B------:R-:W-:Y:S01]  /*39c0*/  SEL R12, R4.reuse, R12, !P0 ;  /* 0x0000000c040c7207 */ /* 0x040fe20004000000 */
[----:B------:R-:W-:Y:S01]  /*39d0*/  IMAD R9, R9, UR8, RZ ;  /* 0x0000000809097c24 */ /* 0x000fe2000f8e02ff */
[----:B------:R-:W-:Y:S01]  /*39e0*/  LEA.HI.X.SX32 R3, R3, UR17, 0x1, P1 ;  /* 0x0000001103037c11 */ /* 0x000fe200088f0eff */
[----:B------:R-:W-:Y:S01]  /*39f0*/  ULDC.64 UR16, c[0x0][0x218] ;  /* 0x0000860000107ab9 */ /* 0x000fe20000000a00 */
[C---:B------:R-:W-:Y:S01]  /*3a00*/  SEL R13, R4.reuse, R13, !P0 ;  /* 0x0000000d040d7207 */ /* 0x040fe20004000000 */
[----:B------:R-:W-:Y:S01]  /*3a10*/  IMAD R11, R11, UR8, RZ ;  /* 0x000000080b0b7c24 */ /* 0x000fe2000f8e02ff */
[----:B------:R-:W-:Y:S01]  /*3a20*/  SEL R15, R4, R15, !P0 ;  /* 0x0000000f040f7207 */ /* 0x000fe20004000000 */
[----:B------:R-:W-:Y:S01]  /*3a30*/  IMAD R12, R12, UR8, RZ ;  /* 0x000000080c0c7c24 */ /* 0x000fe2000f8e02ff */
[C---:B------:R-:W-:Y:S01]  /*3a40*/  SEL R16, R4.reuse, R16, !P0 ;  /* 0x0000001004107207 */ /* 0x040fe20004000000 */
[----:B------:R-:W-:Y:S01]  /*3a50*/  IMAD R13, R13, UR8, RZ ;  /* 0x000000080d0d7c24 */ /* 0x000fe2000f8e02ff */
[C---:B------:R-:W-:Y:S01]  /*3a60*/  SEL R17, R4.reuse, R17, !P0 ;  /* 0x0000001104117207 */ /* 0x040fe20004000000 */
[----:B------:R-:W-:Y:S01]  /*3a70*/  IMAD R15, R15, UR8, RZ ;  /* 0x000000080f0f7c24 */ /* 0x000fe2000f8e02ff */
[----:B------:R-:W-:Y:S01]  /*3a80*/  SEL R18, R4, R18, !P0 ;  /* 0x0000001204127207 */ /* 0x000fe20004000000 */
        /* <DEDUP_REMOVED lines=107> */
[----:B------:R-:W-:Y:S01]  /*4140*/  R2UR UR4, R5 ;  /* 0x00000000050472ca */ /* 0x000fe200000e0000 */
[----:B------:R-:W-:Y:S01]  /*4150*/  IMAD R94, R94, UR8, RZ ;  /* 0x000000085e5e7c24 */ /* 0x000fe2000f8e02ff */
[----:B------:R-:W-:Y:S01]  /*4160*/  SEL R4, R4, R98, !P0 ;  /* 0x0000006204047207 */ /* 0x000fe20004000000 */
[----:B------:R-:W-:Y:S01]  /*4170*/  IMAD R96, R96, UR8, RZ ;  /* 0x0000000860607c24 */ /* 0x000fe2000f8e02ff */
[----:B------:R-:W-:-:S02]  /*4180*/  LEA R5, P6, R6, UR16, 0x1 ;  /* 0x0000001006057c11 */ /* 0x000fc4000f8c08ff */
[----:B------:R-:W-:Y:S02]  /*4190*/  CS2R R98, SRZ ;  /* 0x0000000000627805 */ /* 0x000fe4000001ff00 */
[----:B------:R-:W-:Y:S01]  /*41a0*/  LEA R7, P5, R8, UR16, 0x1 ;  /* 0x0000001008077c11 */ /* 0x000fe2000f8a08ff */
[----:B------:R-:W-:Y:S01]  /*41b0*/  IMAD R248, R4, UR8, RZ ;  /* 0x0000000804f87c24 */ /* 0x000fe2000f8e02ff */
[C---:B------:R-:W-:Y:S01]  /*41c0*/  LEA R4, P3, R9.reuse, UR16, 0x1 ;  /* 0x0000001009047c11 */ /* 0x040fe2000f8608ff */
[----:B------:R0:W-:Y:S01]  /*41d0*/  STL [R1+0x20], R5 ;  /* 0x0000200501007387 */ /* 0x0001e20000100800 */
[----:B------:R-:W-:Y:S01]  /*41e0*/  LEA.HI.X.SX32 R8, R8, UR17, 0x1, P5 ;  /* 0x0000001108087c11 */ /* 0x000fe2000a8f0eff */
[----:B------:R-:W-:Y:S01]  /*41f0*/  ULDC UR8, c[0x0][0x23c] ;  /* 0x00008f0000087ab9 */ /* 0x000fe20000000800 */
[----:B------:R-:W-:Y:S01]  /*4200*/  LEA.HI.X.SX32 R9, R9, UR17, 0x1, P3 ;  /* 0x0000001109097c11 */ /* 0x000fe200098f0eff */
[----:B------:R1:W-:Y:S01]  /*4210*/  STL [R1+0x18], R7 ;  /* 0x0000180701007387 */ /* 0x0003e20000100800 */
[----:B------:R-:W-:Y:S01]  /*4220*/  IMAD R251, R251, UR8, RZ ;  /* 0x00000008fbfb7c24 */ /* 0x000fe2000f8e02ff */
[----:B------:R-:W-:-:S02]  /*4230*/  UIADD3.64 UR36, UR4, 0x80, URZ ;  /* 0x0000008004247897 */ /* 0x000fc4000fffe03f */
[----:B------:R2:W-:Y:S01]  /*4240*/  STL [R1+0x10], R4 ;  /* 0x0000100401007387 */ /* 0x0005e20000100800 */
[----:B------:R-:W-:Y:S01]  /*4250*/  UIADD3.64 UR32, UR4, 0x100, URZ ;  /* 0x0000010004207897 */ /* 0x000fe2000fffe03f */
[C---:B0-----:R-:W-:Y:S01]  /*4260*/  LEA R5, P2, R11.reuse, UR16, 0x1 ;  /* 0x000000100b057c11 */ /* 0x041fe2000f8408ff */
[----:B------:R-:W-:Y:S01]  /*4270*/  UIADD3.64 UR28, UR4, 0x180, URZ ;  /* 0x00000180041c7897 */ /* 0x000fe2000fffe03f */
[----:B------:R-:W-:Y:S01]  /*4280*/  SHF.R.S32.HI R252, RZ, 0x1f, R251 ;  /* 0x0000001ffffc7819 */ /* 0x000fe200000114fb */
[----:B------:R-:W-:Y:S01]  /*4290*/  UIADD3.64 UR24, UR4, 0x200, URZ ;  /* 0x0000020004187897 */ /* 0x000fe2000fffe03f */
[C---:B-1----:R-:W-:Y:S01]  /*42a0*/  LEA R7, P1, R12.reuse, UR16, 0x1 ;  /* 0x000000100c077c11 */ /* 0x042fe2000f8208ff */
[----:B------:R0:W-:Y:S01]  /*42b0*/  STL [R1+0x8], R5 ;  /* 0x0000080501007387 */ /* 0x0001e20000100800 */
[----:B------:R-:W-:Y:S01]  /*42c0*/  LEA.HI.X.SX32 R10, R11, UR17, 0x1, P2 ;  /* 0x000000110b0a7c11 */ /* 0x000fe200090f0eff */
[----:B------:R-:W-:Y:S01]  /*42d0*/  UIADD3.64 UR20, UR4, 0x280, URZ ;  /* 0x0000028004147897 */ /* 0x000fe2000fffe03f */
[----:B--2---:R-:W-:Y:S01]  /*42e0*/  LEA R4, P0, R13, UR16, 0x1 ;  /* 0x000000100d047c11 */ /* 0x004fe2000f8008ff */
[----:B------:R1:W-:Y:S01]  /*42f0*/  STL [R1], R7 ;  /* 0x0000000701007387 */ /* 0x0003e20000100800 */
[----:B------:R-:W-:-:S02]  /*4300*/  LEA.HI.X.SX32 R11, R12, UR17, 0x1, P1 ;  /* 0x000000110c0b7c11 */ /* 0x000fc400088f0eff */
[----:B------:R-:W-:Y:S02]  /*4310*/  LEA.HI.X.SX32 R12, R13, UR17, 0x1, P0 ;  /* 0x000000110d0c7c11 */ /* 0x000fe400080f0eff */
[C---:B------:R-:W-:Y:S01]  /*4320*/  SHF.L.U64.HI R252, R251.reuse, 0x1, R252 ;  /* 0x00000001fbfc7819 */ /* 0x040fe200000102fc */
[----:B------:R-:W-:Y:S01]  /*4330*/  IMAD.SHL.U32 R251, R251, 0x2, RZ ;  /* 0x00000002fbfb7824 */ /* 0x000fe200078e00ff */
[C---:B0-----:R-:W-:Y:S02]  /*4340*/  LEA R5, P4, R15.reuse, UR16, 0x1 ;  /* 0x000000100f057c11 */ /* 0x041fe4000f8808ff */
[----:B-1----:R-:W-:Y:S02]  /*4350*/  LEA.HI.X.SX32 R7, R6, UR17, 0x1, P6 ;  /* 0x0000001106077c11 */ /* 0x002fe4000b0f0eff */
[C---:B------:R-:W-:Y:S02]  /*4360*/  LEA R6, P6, R16.reuse, UR16, 0x1 ;  /* 0x0000001010067c11 */ /* 0x040fe4000f8c08ff */
[----:B------:R-:W-:Y:S01]  /*4370*/  LEA.HI.X.SX32 R13, R15, UR17, 0x1, P4 ;  /* 0x000000110f0d7c11 */ /* 0x000fe2000a0f0eff */
[----:B------:R0:W-:Y:S01]  /*4380*/  STL [R1+0x24], R7 ;  /* 0x0000240701007387 */ /* 0x0001e20000100800 */
[----:B------:R-:W-:-:S03]  /*4390*/  LEA.HI.X.SX32 R15, R16, UR17, 0x1, P6 ;  /* 0x00000011100f7c11 */ /* 0x000fc6000b0f0eff */
[----:B------:R1:W-:Y:S04]  /*43a0*/  STL [R1+0x1c], R8 ;  /* 0x00001c0801007387 */ /* 0x0003e80000100800 */
[----:B------:R2:W-:Y:S01]  /*43b0*/  STL [R1+0x14], R9 ;  /* 0x0000140901007387 */ /* 0x0005e20000100800 */
[----:B0-----:R-:W-:-:S03]  /*43c0*/  LEA R7, P5, R17, UR16, 0x1 ;  /* 0x0000001011077c11 */ /* 0x001fc6000f8a08ff */
[----:B------:R0:W-:Y:S01]  /*43d0*/  STL [R1+0xc], R10 ;  /* 0x00000c0a01007387 */ /* 0x0001e20000100800 */
[----:B------:R-:W-:-:S03]  /*43e0*/  LEA.HI.X.SX32 R16, R17, UR17, 0x1, P5 ;  /* 0x0000001111107c11 */ /* 0x000fc6000a8f0eff */
[----:B------:R3:W-:Y:S01]  /*43f0*/  STL [R1+0x28], R11 ;  /* 0x0000280b01007387 */ /* 0x0007e20000100800 */
[C---:B-1----:R-:W-:Y:S02]  /*4400*/  LEA R8, P3, R18.reuse, UR16, 0x1 ;  /* 0x0000001012087c11 */ /* 0x042fe4000f8608ff */
[----:B--2---:R-:W-:Y:S01]  /*4410*/  LEA R9, P2, R19, UR16, 0x1 ;  /* 0x0000001013097c11 */ /* 0x004fe2000f8408ff */
[----:B------:R1:W-:Y:S01]  /*4420*/  STL [R1+0x2c], R12 ;  /* 0x00002c0c01007387 */ /* 0x0003e20000100800 */
[----:B------:R-:W-:Y:S02]  /*4430*/  LEA.HI.X.SX32 R17, R18, UR17, 0x1, P3 ;  /* 0x0000001112117c11 */ /* 0x000fe400098f0eff */
[----:B0-----:R-:W-:Y:S01]  /*4440*/  LEA R10, P1, R20, UR16, 0x1 ;  /* 0x00000010140a7c11 */ /* 0x001fe2000f8208ff */
[----:B------:R0:W-:Y:S01]  /*4450*/  STL [R1+0x30], R13 ;  /* 0x0000300d01007387 */ /* 0x0001e20000100800 */
[----:B---3--:R-:W-:-:S03]  /*4460*/  LEA R11, P0, R21, UR16, 0x1 ;  /* 0x00000010150b7c11 */ /* 0x008fc6000f8008ff */
[----:B------:R2:W-:Y:S01]  /*4470*/  STL [R1+0x34], R15 ;  /* 0x0000340f01007387 */ /* 0x0005e20000100800 */
[----:B-1----:R-:W-:-:S03]  /*4480*/  LEA R12, P4, R22, UR16, 0x1 ;  /* 0x00000010160c7c11 */ /* 0x002fc6000f8808ff */
[----:B------:R1:W-:Y:S01]  /*4490*/  STL [R1+0x38], R16 ;  /* 0x0000381001007387 */ /* 0x0003e20000100800 */
[----:B0-----:R-:W-:Y:S02]  /*44a0*/  LEA R13, P6, R23, UR16, 0x1 ;  /* 0x00000010170d7c11 */ /* 0x001fe4000f8c08ff */
[----:B--2---:R-:W-:Y:S02]  /*44b0*/  LEA R15, P5, R24, UR16, 0x1 ;  /* 0x00000010180f7c11 */ /* 0x004fe4000f8a08ff */
[----:B-1----:R-:W-:-:S03]  /*44c0*/  LEA R16, P3, R25, UR16, 0x1 ;  /* 0x0000001019107c11 */ /* 0x002fc6000f8608ff */
[----:B------:R0:W-:Y:S04]  /*44d0*/  STL [R1+0x4], R15 ;  /* 0x0000040f01007387 */ /* 0x0001e80000100800 */
[----:B------:R1:W-:Y:S04]  /*44e0*/  STL [R1+0x3c], R17 ;  /* 0x00003c1101007387 */ /* 0x0003e80000100800 */
[----:B------:R2:W-:Y:S01]  /*44f0*/  STL [R1+0x114], R16 ;  /* 0x0001141001007387 */ /* 0x0005e20000100800 */
[----:B0-----:R-:W-:Y:S02]  /*4500*/  LEA.HI.X.SX32 R15, R19, UR17, 0x1, P2 ;  /* 0x00000011130f7c11 */ /* 0x001fe400090f0eff */
[----:B-1----:R-:W-:-:S03]  /*4510*/  LEA R17, P2, R26, UR16, 0x1 ;  /* 0x000000101a117c11 */ /* 0x002fc6000f8408ff */
[----:B------:R0:W-:Y:S01]  /*4520*/  STL [R1+0x40], R15 ;  /* 0x0000400f01007387 */ /* 0x0001e20000100800 */
[----:B--2---:R-:W-:-:S03]  /*4530*/  LEA.HI.X.SX32 R16, R20, UR17, 0x1, P1 ;  /* 0x0000001114107c11 */ /* 0x004fc600088f0eff */
[----:B------:R1:W-:Y:S04]  /*4540*/  STL [R1+0x118], R17 ;  /* 0x0001181101007387 */ /* 0x0003e80000100800 */
[----:B------:R2:W-:Y:S01]  /*4550*/  STL [R1+0x44], R16 ;  /* 0x0000441001007387 */ /* 0x0005e20000100800 */
[----:B0-----:R-:W-:Y:S02]  /*4560*/  LEA R15, P1, R27, UR16, 0x1 ;  /* 0x000000101b0f7c11 */ /* 0x001fe4000f8208ff */
[----:B-1----:R-:W-:-:S03]  /*4570*/  LEA.HI.X.SX32 R17, R21, UR17, 0x1, P0 ;  /* 0x0000001115117c11 */ /* 0x002fc600080f0eff */
[----:B------:R0:W-:Y:S01]  /*4580*/  STL [R1+0x11c], R15 ;  /* 0x00011c0f01007387 */ /* 0x0001e20000100800 */
[----:B--2---:R-:W-:-:S03]  /*4590*/  LEA R16, P0, R28, UR16, 0x1 ;  /* 0x000000101c107c11 */ /* 0x004fc6000f8008ff */
        /* <DEDUP_REMOVED lines=15> */
[----:B------:R-:W-:Y:S02]  /*4690*/  CS2R R24, SRZ ;  /* 0x0000000000187805 */ /* 0x000fe4000001ff00 */
[----:B-1----:R-:W-:Y:S01]  /*46a0*/  LEA R17, P3, R32, UR16, 0x1 ;  /* 0x0000001020117c11 */ /* 0x002fe2000f8608ff */
[----:B------:R0:W-:Y:S01]  /*46b0*/  STL [R1+0x58], R15 ;  /* 0x0000580f01007387 */ /* 0x0001e20000100800 */
[----:B--2---:R-:W-:-:S03]  /*46c0*/  LEA.HI.X.SX32 R16, R26, UR17, 0x1, P2 ;  /* 0x000000111a107c11 */ /* 0x004fc600090f0eff */
[----:B------:R1:W-:Y:S04]  /*46d0*/  STL [R1+0x130], R17 ;  /* 0x0001301101007387 */ /* 0x0003e80000100800 */
[----:B------:R2:W-:Y:S01]  /*46e0*/  STL [R1+0x5c], R16 ;  /* 0x00005c1001007387 */ /* 0x0005e20000100800 */
[----:B0-----:R-:W-:Y:S02]  /*46f0*/  LEA R15, P2, R33, UR16, 0x1 ;  /* 0x00000010210f7c11 */ /* 0x001fe4000f8408ff */
[----:B-1----:R-:W-:-:S03]  /*4700*/  LEA.HI.X.SX32 R17, R27, UR17, 0x1, P1 ;  /* 0x000000111b117c11 */ /* 0x002fc600088f0eff */
[----:B------:R0:W-:Y:S01]  /*4710*/  STL [R1+0x134], R15 ;  /* 0x0001340f01007387 */ /* 0x0001e20000100800 */
[----:B------:R-:W-:Y:S02]  /*4720*/  CS2R R26, SRZ ;  /* 0x00000000001a7805 */ /* 0x000fe4000001ff00 */
[----:B--2---:R-:W-:Y:S01]  /*4730*/  LEA R16, P1, R34, UR16, 0x1 ;  /* 0x0000001022107c11 */ /* 0x004fe2000f8208ff */
[----:B------:R1:W-:Y:S04]  /*4740*/  STL [R1+0x60], R17 ;  /* 0x0000601101007387 */ /* 0x0003e80000100800 */
[----:B------:R2:W-:Y:S01]  /*4750*/  STL [R1+0x138], R16 ;  /* 0x0001381001007387 */ /* 0x0005e20000100800 */
[----:B0-----:R-:W-:Y:S02]  /*4760*/  LEA.HI.X.SX32 R15, R28, UR17, 0x1, P0 ;  /* 0x000000111c0f7c11 */ /* 0x001fe400080f0eff */
[----:B-1----:R-:W-:-:S03]  /*4770*/  LEA R17, P0, R35, UR16, 0x1 ;  /* 0x0000001023117c11 */ /* 0x002fc6000f8008ff */
[----:B------:R0:W-:Y:S01]  /*4780*/  STL [R1+0x64], R15 ;  /* 0x0000640f01007387 */ /* 0x0001e20000100800 */
[----:B--2---:R-:W-:-:S03]  /*4790*/  LEA.HI.X.SX32 R16, R29, UR17, 0x1, P4 ;  /* 0x000000111d107c11 */ /* 0x004fc6000a0f0eff */
[----:B------:R1:W-:Y:S01]  /*47a0*/  STL [R1+0x13c], R17 ;  /* 0x00013c1101007387 */ /* 0x0003e20000100800 */
[----:B------:R-:W-:-:S03]  /*47b0*/  CS2R R28, SRZ ;  /* 0x00000000001c7805 */ /* 0x000fc6000001ff00 */
        /* <DEDUP_REMOVED lines=76> */
[----:B------:R-:W-:-:S02]  /*4c80*/  CS2R R46, SRZ ;  /* 0x00000000002e7805 */ /* 0x000fc4000001ff00 */
[----:B-1----:R-:W-:Y:S01]  /*4c90*/  LEA R17, P3, R60, UR16, 0x1 ;  /* 0x000000103c117c11 */ /* 0x002fe2000f8608ff */
        /* <DEDUP_REMOVED lines=99> */
[----:B------:R-:W-:Y:S02]  /*52d0*/  LEA.HI.X.SX32 R248, R248, UR17, 0x1, P6 ;  /* 0x00000011f8f87c11 */ /* 0x000fe4000b0f0eff */
[----:B--2---:R-:W-:Y:S01]  /*52e0*/  LEA.HI.X.SX32 R16, R88, UR17, 0x1, P3 ;  /* 0x0000001158107c11 */ /* 0x004fe200098f0eff */
[----:B------:R1:W-:Y:S01]  /*52f0*/  STL [R1+0xfc], R17 ;  /* 0x0000fc1101007387 */ /* 0x0003e20000100800 */
[----:B------:R-:W-:-:S03]  /*5300*/  CS2R R88, SRZ ;  /* 0x0000000000587805 */ /* 0x000fc6000001ff00 */
[----:B------:R2:W-:Y:S01]  /*5310*/  STL [R1+0x100], R16 ;  /* 0x0001001001007387 */ /* 0x0005e20000100800 */
[----:B0-----:R-:W-:Y:S02]  /*5320*/  LEA.HI.X.SX32 R15, R90, UR17, 0x1, P2 ;  /* 0x000000115a0f7c11 */ /* 0x001fe400090f0eff */
[----:B------:R-:W-:Y:S02]  /*5330*/  CS2R R90, SRZ ;  /* 0x00000000005a7805 */ /* 0x000fe4000001ff00 */
[----:B-1----:R-:W-:Y:S01]  /*5340*/  LEA.HI.X.SX32 R17, R92, UR17, 0x1, P1 ;  /* 0x000000115c117c11 */ /* 0x002fe200088f0eff */
[----:B------:R0:W-:Y:S01]  /*5350*/  STL [R1+0x104], R15 ;  /* 0x0001040f01007387 */ /* 0x0001e20000100800 */
[----:B------:R-:W-:Y:S02]  /*5360*/  CS2R R92, SRZ ;  /* 0x00000000005c7805 */ /* 0x000fe4000001ff00 */
[----:B--2---:R-:W-:Y:S01]  /*5370*/  LEA.HI.X.SX32 R16, R94, UR17, 0x1, P0 ;  /* 0x000000115e107c11 */ /* 0x004fe200080f0eff */
[----:B------:R1:W-:Y:S01]  /*5380*/  STL [R1+0x108], R17 ;  /* 0x0001081101007387 */ /* 0x0003e20000100800 */
[----:B------:R-:W-:-:S03]  /*5390*/  CS2R R94, SRZ ;  /* 0x00000000005e7805 */ /* 0x000fc6000001ff00 */
[----:B------:R1:W-:Y:S01]  /*53a0*/  STL [R1+0x10c], R16 ;  /* 0x00010c1001007387 */ /* 0x0003e20000100800 */
[----:B0-----:R-:W-:Y:S02]  /*53b0*/  LEA.HI.X.SX32 R15, R96, UR17, 0x1, P4 ;  /* 0x00000011600f7c11 */ /* 0x001fe4000a0f0eff */
[----:B------:R-:W-:Y:S01]  /*53c0*/  CS2R R96, SRZ ;  /* 0x0000000000607805 */ /* 0x000fe2000001ff00 */
[----:B------:R-:W-:Y:S02]  /*53d0*/  UIADD3.64 UR16, UR4, 0x300, URZ ;  /* 0x0000030004107897 */ /* 0x000fe4000fffe03f */
[----:B------:R1:W-:Y:S04]  /*53e0*/  STL [R1+0x110], R15 ;  /* 0x0001100f01007387 */ /* 0x0003e80000100800 */
[----:B------:R1:W-:Y:S06]  /*53f0*/  STL [R1+0x1d4], R14 ;  /* 0x0001d40e01007387 */ /* 0x0003ec0000100800 */
.L_x_1:
[----:B-1----:R-:W0:Y:S01]  /*5400*/  LDC R14, c[0x0][0x238] ;  /* 0x00008e00ff0e7b82 */ /* 0x002e220000000800 */
[----:B-----5:R1:W-:Y:S01]  /*5410*/  STL [R1+0x1dc], R0 ;  /* 0x0001dc0001007387 */ /* 0x0203e20000100800 */
[C---:B------:R-:W-:Y:S02]  /*5420*/  ISETP.GT.AND P0, PT, R250.reuse, 0x2, PT ;  /* 0x00000002fa00780c */ /* 0x040fe40003f04270 */
[----:B------:R-:W-:Y:S01]  /*5430*/  PRMT R170, RZ, 0x7610, R170 ;  /* 0x00007610ffaa7816 */ /* 0x000fe200000000aa */
[----:B------:R-:W2:Y:S01]  /*5440*/  LDL R216, [R1+0x4] ;  /* 0x0000040001d87983 */ /* 0x000ea20000100800 */
[C---:B------:R-:W-:Y:S02]  /*5450*/  ISETP.GT.AND P1, PT, R250.reuse, 0x3, PT ;  /* 0x00000003fa00780c */ /* 0x040fe40003f24270 */
[----:B------:R-:W3:Y:S01]  /*5460*/  LDC R22, c[0x0][0x238] ;  /* 0x00008e00ff167b82 */ /* 0x000ee20000000800 */
[----:B------:R-:W-:Y:S02]  /*5470*/  PRMT R159, RZ, 0x7610, R159 ;  /* 0x00007610ff9f7816 */ /* 0x000fe4000000009f */
[----:B------:R-:W-:-:S02]  /*5480*/  ISETP.GT.AND P2, PT, R250, 0x4, PT ;  /* 0x00000004fa00780c */ /* 0x000fc40003f44270 */
[----:B------:R-:W-:-:S03]  /*5490*/  PRMT R182, RZ, 0x7610, R182 ;  /* 0x00007610ffb67816 */ /* 0x000fc600000000b6 */
[----:B-1----:R-:W1:Y:S01]  /*54a0*/  LDC R0, c[0x0][0x238] ;  /* 0x00008e00ff007b82 */ /* 0x002e620000000800 */
[----:B0-----:R-:W-:-:S07]  /*54b0*/  IMAD.SHL.U32 R14, R14, 0x2, RZ ;  /* 0x000000020e0e7824 */ /* 0x001fce00078e00ff */
[----:B------:R-:W0:Y:S01]  /*54c0*/  LDC R16, c[0x0][0x238] ;  /* 0x00008e00ff107b82 */ /* 0x000e220000000800 */
[----:B------:R-:W-:-:S05]  /*54d0*/  IMAD.WIDE R14, R14, 0x2, R2 ;  /* 0x000000020e0e7825 */ /* 0x000fca00078e0202 */
[----:B------:R4:W2:Y:S01]  /*54e0*/  @P0 LDG.E.U16 R170, desc[UR14][R14.64] ;  /* 0x0000000e0eaa0981 */ /* 0x0008a2000c1e1500 */
[----:B------:R-:W-:Y:S01]  /*54f0*/  ISETP.GT.AND P0, PT, R250, 0x5, PT ;  /* 0x00000005fa00780c */ /* 0x000fe20003f04270 */
[----:B---3--:R-:W-:Y:S01]  /*5500*/  IMAD R22, R22, 0x5, RZ ;  /* 0x0000000516167824 */ /* 0x008fe200078e02ff */
[----:B------:R-:W-:Y:S01]  /*5510*/  PRMT R202, RZ, 0x7610, R202 ;  /* 0x00007610ffca7816 */ /* 0x000fe200000000ca */
[----:B------:R-:W3:Y:S01]  /*5520*/  LDC R153, c[0x0][0x238] ;  /* 0x00008e00ff997b82 */ /* 0x000ee20000000800 */
[----:B-1----:R-:W-:Y:S02]  /*5530*/  IMAD R0, R0, 0xa, RZ ;  /* 0x0000000a00007824 */ /* 0x002fe400078e02ff */
[----:B----4-:R-:W-:-:S05]  /*5540*/  IMAD.WIDE R14, R22, 0x2, R2 ;  /* 0x00000002160e7825 */ /* 0x010fca00078e0202 */
[----:B------:R-:W1:Y:S02]  /*5550*/  LDC R152, c[0x0][0x238] ;  /* 0x00008e00ff987b82 */ /* 0x000e640000000800 */
[----:B------:R4:W2:Y:S01]  /*5560*/  @P0 LDG.E.U16 R202, desc[UR14][R14.64] ;  /* 0x0000000e0eca0981 */ /* 0x0008a2000c1e1500 */
[----:B0-----:R-:W-:Y:S01]  /*5570*/  IMAD R16, R16, 0x3, RZ ;  /* 0x0000000310107824 */ /* 0x001fe200078e02ff */
[----:B------:R-:W-:-:S03]  /*5580*/  ISETP.GT.AND P4, PT, R250, 0x9, PT ;  /* 0x00000009fa00780c */ /* 0x000fc60003f84270 */
[----:B------:R-:W-:Y:S01]  /*5590*/  IMAD.WIDE R16, R16, 0x2, R2 ;  /* 0x0000000210107825 */ /* 0x000fe200078e0202 */
[----:B------:R-:W-:Y:S01]  /*55a0*/  PRMT R160, RZ, 0x7610, R160 ;  /* 0x00007610ffa07816 */ /* 0x000fe200000000a0 */
[----:B------:R-:W0:Y:S02]  /*55b0*/  LDC R162, c[0x0][0x238] ;  /* 0x00008e00ffa27b82 */ /* 0x000e240000000800 */
[----:B----4-:R-:W-:Y:S01]  /*55c0*/  IMAD.WIDE R14, R0, 0x2, R2 ;  /* 0x00000002000e7825 */ /* 0x010fe200078e0202 */
[----:B------:R4:W2:Y:S05]  /*55d0*/  @P1 LDG.E.U16 R159, desc[UR14][R16.64] ;  /* 0x0000000e109f1981 */ /* 0x0008aa000c1e1500 */
[----:B------:R-:W0:Y:S01]  /*55e0*/  LDC R0, c[0x0][0x238] ;  /* 0x00008e00ff007b82 */ /* 0x000e220000000800 */
[----:B---3--:R-:W-:-:S02]  /*55f0*/  IMAD R153, R153, 0x6, RZ ;  /* 0x0000000699997824 */ /* 0x008fc400078e02ff */
[----:B-1----:R-:W-:Y:S02]  /*5600*/  IMAD R152, R152, 0x9, RZ ;  /* 0x0000000998987824 */ /* 0x002fe400078e02ff */
[----:B----4-:R-:W-:-:S03]  /*5610*/  IMAD.WIDE R16, R153, 0x2, R2 ;  /* 0x0000000299107825 */ /* 0x010fc600078e0202 */
[----:B------:R-:W1:Y:S01]  /*5620*/  LDC R18, c[0x0][0x238] ;  /* 0x00008e00ff127b82 */ /* 0x000e620000000800 */
[----:B------:R-:W-:-:S05]  /*5630*/  IMAD.WIDE R152, R152, 0x2, R2 ;  /* 0x0000000298987825 */ /* 0x000fca00078e0202 */
[----:B------:R3:W4:Y:S02]  /*5640*/  @P4 LDG.E.U16 R160, desc[UR14][R152.64] ;  /* 0x0000000e98a04981 */ /* 0x000724000c1e1500 */
[----:B------:R-:W1:Y:S01]  /*5650*/  LDC R23, c[0x0][0x238] ;  /* 0x00008e00ff177b82 */ /* 0x000e620000000800 */
[----:B0-----:R-:W-:-:S07]  /*5660*/  IMAD R0, R0, 0xe, RZ ;  /* 0x0000000e00007824 */ /* 0x001fce00078e02ff */
[----:B------:R-:W0:Y:S01]  /*5670*/  LDC R22, c[0x0][0x238] ;  /* 0x00008e00ff167b82 */ /* 0x000e220000000800 */
[----:B---3--:R-:W-:Y:S01]  /*5680*/  IMAD.WIDE R152, R0, 0x2, R2 ;  /* 0x0000000200987825 */ /* 0x008fe200078e0202 */
[C---:B------:R-:W-:Y:S02]  /*5690*/  ISETP.GT.AND P1, PT, R250.reuse, 0x6, PT ;  /* 0x00000006fa00780c */ /* 0x040fe40003f24270 */
[----:B------:R-:W-:Y:S02]  /*56a0*/  ISETP.GT.AND P0, PT, R250, 0xa, PT ;  /* 0x0000000afa00780c */ /* 0x000fe40003f04270 */
[----:B------:R-:W-:Y:S02]  /*56b0*/  PRMT R194, RZ, 0x7610, R194 ;  /* 0x00007610ffc27816 */ /* 0x000fe400000000c2 */
[----:B------:R-:W3:Y:S01]  /*56c0*/  LDC R0, c[0x0][0x238] ;  /* 0x00008e00ff007b82 */ /* 0x000ee20000000800 */
[----:B------:R-:W-:Y:S01]  /*56d0*/  PRMT R169, RZ, 0x7610, R169 ;  /* 0x00007610ffa97816 */ /* 0x000fe200000000a9 */
[----:B------:R-:W-:-:S02]  /*56e0*/  IMAD R162, R162, 0xb, RZ ;  /* 0x0000000ba2a27824 */ /* 0x000fc400078e02ff */
[----:B-1----:R-:W-:-:S04]  /*56f0*/  IMAD.SHL.U32 R18, R18, 0x4, RZ ;  /* 0x0000000412127824 */ /* 0x002fc800078e00ff */
[----:B------:R-:W1:Y:S01]  /*5700*/  LDC R154, c[0x0][0x238] ;  /* 0x00008e00ff9a7b82 */ /* 0x000e620000000800 */
[----:B------:R0:W4:Y:S01]  /*5710*/  @P1 LDG.E.U16 R194, desc[UR14][R16.64] ;  /* 0x0000000e10c21981 */ /* 0x000122000c1e1500 */
[----:B------:R-:W-:Y:S01]  /*5720*/  ISETP.GT.AND P3, PT, R250, 0x8, PT ;  /* 0x00000008fa00780c */ /* 0x000fe20003f64270 */
[----:B------:R-:W-:Y:S02]  /*5730*/  IMAD.WIDE R18, R18, 0x2, R2 ;  /* 0x0000000212127825 */ /* 0x000fe400078e0202 */
[----:B------:R3:W4:Y:S02]  /*5740*/  @P0 LDG.E.U16 R169, desc[UR14][R14.64] ;  /* 0x0000000e0ea90981 */ /* 0x000724000c1e1500 */
[----:B------:R-:W-:Y:S01]  /*5750*/  IMAD R23, R23, 0x7, RZ ;  /* 0x0000000717177824 */ /* 0x000fe200078e02ff */
[----:B------:R-:W-:Y:S01]  /*5760*/  PRMT R21, RZ, 0x7610, R21 ;  /* 0x00007610ff157816 */ /* 0x000fe20000000015 */
[----:B0-----:R-:W-:Y:S01]  /*5770*/  IMAD.SHL.U32 R22, R22, 0x8, RZ ;  /* 0x0000000816167824 */ /* 0x001fe200078e00ff */
[----:B------:R0:W4:Y:S01]  /*5780*/  @P2 LDG.E.U16 R182, desc[UR14][R18.64] ;  /* 0x0000000e12b62981 */ /* 0x000122000c1e1500 */
[----:B------:R-:W-:Y:S01]  /*5790*/  IMAD.WIDE R16, R162, 0x2, R2 ;  /* 0x00000002a2107825 */ /* 0x000fe200078e0202 */
[----:B------:R-:W-:Y:S01]  /*57a0*/  PRMT R201, RZ, 0x7610, R201 ;  /* 0x00007610ffc97816 */ /* 0x000fe200000000c9 */
[----:B------:R-:W1:Y:S02]  /*57b0*/  LDC R162, c[0x0][0x238] ;  /* 0x00008e00ffa27b82 */ /* 0x000e640000000800 */
[----:B---3--:R-:W-:-:S04]  /*57c0*/  IMAD R0, R0, 0xf, RZ ;  /* 0x0000000f00007824 */ /* 0x008fc800078e02ff */
[----:B------:R-:W-:Y:S01]  /*57d0*/  IMAD.WIDE R14, R0, 0x2, R2 ;  /* 0x00000002000e7825 */ /* 0x000fe200078e0202 */
[----:B------:R-:W-:Y:S01]  /*57e0*/  PRMT R213, RZ, 0x7610, R213 ;  /* 0x00007610ffd57816 */ /* 0x000fe200000000d5 */
[----:B------:R-:W3:Y:S02]  /*57f0*/  LDC R0, c[0x0][0x238] ;  /* 0x00008e00ff007b82 */ /* 0x000ee40000000800 */
[----:B0-----:R-:W-:-:S04]  /*5800*/  IMAD.WIDE R18, R23, 0x2, R2 ;  /* 0x0000000217127825 */ /* 0x001fc800078e0202 */
[----:B------:R-:W-:Y:S01]  /*5810*/  IMAD.WIDE R22, R22, 0x2, R2 ;  /* 0x0000000216167825 */ /* 0x000fe200078e0202 */
[----:B------:R-:W-:Y:S01]  /*5820*/  PRMT R193, RZ, 0x7610, R193 ;  /* 0x00007610ffc17816 */ /* 0x000fe200000000c1 */
[----:B------:R-:W0:Y:S03]  /*5830*/  LDC R155, c[0x0][0x238] ;  /* 0x00008e00ff9b7b82 */ /* 0x000e260000000800 */
[----:B------:R3:W4:Y:S01]  /*5840*/  @P3 LDG.E.U16 R21, desc[UR14][R22.64] ;  /* 0x0000000e16153981 */ /* 0x000722000c1e1500 */
[----:B------:R-:W-:Y:S01]  /*5850*/  ISETP.GT.AND P3, PT, R250, 0xd, PT ;  /* 0x0000000dfa00780c */ /* 0x000fe20003f64270 */
[----:B-1----:R-:W-:Y:S02]  /*5860*/  IMAD R154, R154, 0xd, RZ ;  /* 0x0000000d9a9a7824 */ /* 0x002fe400078e02ff */
[----:B------:R-:W-:Y:S01]  /*5870*/  IMAD.SHL.U32 R162, R162, 0x10, RZ ;  /* 0x00000010a2a27824 */ /* 0x000fe200078e00ff */
[----:B------:R-:W-:Y:S01]  /*5880*/  PRMT R157, RZ, 0x7610, R157 ;  /* 0x00007610ff9d7816 */ /* 0x000fe2000000009d */
[----:B------:R-:W1:Y:S01]  /*5890*/  LDC R172, c[0x0][0x238] ;  /* 0x00008e00ffac7b82 */ /* 0x000e620000000800 */
[----:B---3--:R-:W-:-:S04]  /*58a0*/  IMAD.WIDE R22, R154, 0x2, R2 ;  /* 0x000000029a167825 */ /* 0x008fc800078e0202 */
[----:B------:R-:W-:-:S03]  /*58b0*/  IMAD R0, R0, 0x13, RZ ;  /* 0x0000001300007824 */ /* 0x000fc600078e02ff */
[----:B------:R3:W4:Y:S01]  /*58c0*/  @P3 LDG.E.U16 R201, desc[UR14][R22.64] ;  /* 0x0000000e16c93981 */ /* 0x000722000c1e1500 */
[----:B------:R-:W-:Y:S01]  /*58d0*/  ISETP.GT.AND P0, PT, R250, 0xf, PT ;  /* 0x0000000ffa00780c */ /* 0x000fe20003f04270 */
[----:B------:R-:W1:Y:S01]  /*58e0*/  LDC R154, c[0x0][0x238] ;  /* 0x00008e00ff9a7b82 */ /* 0x000e620000000800 */
[----:B---3--:R-:W-:Y:S01]  /*58f0*/  IMAD.WIDE R22, R162, 0x2, R2 ;  /* 0x00000002a2167825 */ /* 0x008fe200078e0202 */
[----:B------:R-:W-:-:S06]  /*5900*/  PRMT R184, RZ, 0x7610, R184 ;  /* 0x00007610ffb87816 */ /* 0x000fcc00000000b8 */
[----:B------:R-:W3:Y:S01]  /*5910*/  LDC R164, c[0x0][0x238] ;  /* 0x00008e00ffa47b82 */ /* 0x000ee20000000800 */
[----:B------:R-:W-:-:S03]  /*5920*/  IMAD.WIDE R162, R0, 0x2, R2 ;  /* 0x0000000200a27825 */ /* 0x000fc600078e0202 */
[----:B------:R0:W4:Y:S04]  /*5930*/  @P0 LDG.E.U16 R213, desc[UR14][R14.64] ;  /* 0x0000000e0ed50981 */ /* 0x000128000c1e1500 */
[----:B------:R-:W0:Y:S01]  /*5940*/  LDC R0, c[0x0][0x238] ;  /* 0x00008e00ff007b82 */ /* 0x000e220000000800 */
[----:B------:R-:W-:Y:S02]  /*5950*/  ISETP.GT.AND P4, PT, R250, 0xe, PT ;  /* 0x0000000efa00780c */ /* 0x000fe40003f84270 */
[----:B------:R-:W-:Y:S02]  /*5960*/  PRMT R212, RZ, 0x7610, R212 ;  /* 0x00007610ffd47816 */ /* 0x000fe400000000d4 */
[----:B------:R-:W-:Y:S02]  /*5970*/  PRMT R158, RZ, 0x7610, R158 ;  /* 0x00007610ff9e7816 */ /* 0x000fe4000000009e */
[----:B------:R-:W-:Y:S01]  /*5980*/  PRMT R161, RZ, 0x7610, R161 ;  /* 0x00007610ffa17816 */ /* 0x000fe200000000a1 */
[----:B------:R-:W3:Y:S06]  /*5990*/  LDC R165, c[0x0][0x238] ;  /* 0x00008e00ffa57b82 */ /* 0x000eec0000000800 */
[----:B------:R-:W4:Y:S01]  /*59a0*/  @P4 LDG.E.U16 R193, desc[UR14][R152.64] ;  /* 0x0000000e98c14981 */ /* 0x000f22000c1e1500 */
[----:B------:R-:W-:Y:S01]  /*59b0*/  PRMT R200, RZ, 0x7610, R200 ;  /* 0x00007610ffc87816 */ /* 0x000fe200000000c8 */
[----:B------:R-:W2:Y:S01]  /*59c0*/  LDC R177, c[0x0][0x238] ;  /* 0x00008e00ffb17b82 */ /* 0x000ea20000000800 */
[----:B0-----:R-:W-:Y:S01]  /*59d0*/  IMAD R0, R0, 0x14, RZ ;  /* 0x0000001400007824 */ /* 0x001fe200078e02ff */
[----:B------:R-:W-:-:S06]  /*59e0*/  PRMT R204, RZ, 0x7610, R204 ;  /* 0x00007610ffcc7816 */ /* 0x000fcc00000000cc */
[----:B------:R-:W0:Y:S01]  /*59f0*/  LDC R186, c[0x0][0x238] ;  /* 0x00008e00ffba7b82 */ /* 0x000e220000000800 */
[----:B------:R-:W-:-:S07]  /*5a00*/  IMAD.WIDE R14, R0, 0x2, R2 ;  /* 0x00000002000e7825 */ /* 0x000fce00078e0202 */
[----:B------:R-:W1:Y:S01]  /*5a10*/  LDC R0, c[0x0][0x238] ;  /* 0x00008e00ff007b82 */ /* 0x000e620000000800 */
[----:B------:R-:W-:-:S13]  /*5a20*/  ISETP.GT.AND P4, PT, R250, 0x13, PT ;  /* 0x00000013fa00780c */ /* 0x000fda0003f84270 */
[----:B------:R3:W4:Y:S01]  /*5a30*/  @P4 LDG.E.U16 R157, desc[UR14][R162.64] ;  /* 0x0000000ea29d4981 */ /* 0x000722000c1e1500 */
[----:B-1----:R-:W-:-:S04]  /*5a40*/  IMAD R0, R0, 0x18, RZ ;  /* 0x0000001800007824 */ /* 0x002fc800078e02ff */
[----:B---3--:R-:W-:Y:S02]  /*5a50*/  IMAD.WIDE R162, R0, 0x2, R2 ;  /* 0x0000000200a27825 */ /* 0x008fe400078e0202 */
[----:B------:R-:W1:Y:S01]  /*5a60*/  LDC R0, c[0x0][0x238] ;  /* 0x00008e00ff007b82 */ /* 0x000e620000000800 */
[C---:B------:R-:W-:Y:S02]  /*5a70*/  ISETP.GT.AND P0, PT, R250.reuse, 0x14, PT ;  /* 0x00000014fa00780c */ /* 0x040fe40003f04270 */
[C---:B------:R-:W-:Y:S02]  /*5a80*/  ISETP.GT.AND P2, PT, R250.reuse, 0x7, PT ;  /* 0x00000007fa00780c */ /* 0x040fe40003f44270 */
[----:B------:R-:W-:-:S09]  /*5a90*/  ISETP.GT.AND P1, PT, R250, 0xb, PT ;  /* 0x0000000bfa00780c */ /* 0x000fd20003f24270 */
[----:B------:R3:W4:Y:S01]  /*5aa0*/  @P0 LDG.E.U16 R184, desc[UR14][R14.64] ;  /* 0x0000000e0eb80981 */ /* 0x000722000c1e1500 */
[----:B------:R-:W-:Y:S01]  /*5ab0*/  IMAD R155, R155, 0xc, RZ ;  /* 0x0000000c9b9b7824 */ /* 0x000fe200078e02ff */
[----:B------:R-:W-:Y:S02]  /*5ac0*/  ISETP.GT.AND P4, PT, R250, 0x18, PT ;  /* 0x00000018fa00780c */ /* 0x000fe40003f84270 */
[----:B------:R0:W4:Y:S04]  /*5ad0*/  @P2 LDG.E.U16 R212, desc[UR14][R18.64] ;  /* 0x0000000e12d42981 */ /* 0x000128000c1e1500 */
[----:B------:R2:W4:Y:S01]  /*5ae0*/  @P1 LDG.E.U16 R158, desc[UR14][R16.64] ;  /* 0x0000000e109e1981 */ /* 0x000522000c1e1500 */
[----:B-1----:R-:W-:-:S04]  /*5af0*/  IMAD R0, R0, 0x19, RZ ;  /* 0x0000001900007824 */ /* 0x002fc800078e02ff */
[--C-:B---3--:R-:W-:Y:S02]  /*5b00*/  IMAD.WIDE R14, R0, 0x2, R2.reuse ;  /* 0x00000002000e7825 */ /* 0x108fe400078e0202 */
[----:B------:R1:W3:Y:S01]  /*5b10*/  @P4 LDG.E.U16 R161, desc[UR14][R162.64] ;  /* 0x0000000ea2a14981 */ /* 0x0002e2000c1e1500 */
[----:B------:R-:W1:Y:S01]  /*5b20*/  LDC R0, c[0x0][0x238] ;  /* 0x00008e00ff007b82 */ /* 0x000e620000000800 */
[----:B------:R-:W-:Y:S01]  /*5b30*/  ISETP.GT.AND P1, PT, R250, 0x10, PT ;  /* 0x00000010fa00780c */ /* 0x000fe20003f24270 */
[----:B0-----:R-:W-:-:S06]  /*5b40*/  IMAD.WIDE R18, R155, 0x2, R2 ;  /* 0x000000029b127825 */ /* 0x001fcc00078e0202 */
[----:B------:R-:W0:Y:S01]  /*5b50*/  LDC R155, c[0x0][0x238] ;  /* 0x00008e00ff9b7b82 */ /* 0x000e220000000800 */
[----:B--2---:R-:W-:Y:S02]  /*5b60*/  PRMT R16, RZ, 0x7610, R16 ;  /* 0x00007610ff107816 */ /* 0x004fe40000000010 */
[----:B------:R-:W-:-:S04]  /*5b70*/  ISETP.GT.AND P2, PT, R250, 0xc, PT ;  /* 0x0000000cfa00780c */ /* 0x000fc80003f44270 */
[----:B------:R2:W3:Y:S01]  /*5b80*/  @P1 LDG.E.U16 R16, desc[UR14][R22.64] ;  /* 0x0000000e16101981 */ /* 0x0004e2000c1e1500 */
[----:B------:R-:W-:Y:S01]  /*5b90*/  ISETP.GT.AND P1, PT, R250, 0x15, PT ;  /* 0x00000015fa00780c */ /* 0x000fe20003f24270 */
[----:B------:R-:W-:Y:S01]  /*5ba0*/  IMAD R172, R172, 0x15, RZ ;  /* 0x00000015acac7824 */ /* 0x000fe200078e02ff */
[----:B------:R-:W-:Y:S01]  /*5bb0*/  ISETP.GT.AND P3, PT, R250, 0x12, PT ;  /* 0x00000012fa00780c */ /* 0x000fe20003f64270 */
[----:B------:R-:W-:Y:S01]  /*5bc0*/  IMAD R154, R154, 0x12, RZ ;  /* 0x000000129a9a7824 */ /* 0x000fe200078e02ff */
[----:B------:R-:W-:Y:S01]  /*5bd0*/  PRMT R168, RZ, 0x7610, R168 ;  /* 0x00007610ffa87816 */ /* 0x000fe200000000a8 */
[----:B------:R-:W-:Y:S01]  /*5be0*/  IMAD R164, R164, 0x17, RZ ;  /* 0x00000017a4a47824 */ /* 0x000fe200078e02ff */
[----:B------:R-:W-:Y:S01]  /*5bf0*/  PRMT R181, RZ, 0x7610, R181 ;  /* 0x00007610ffb57816 */ /* 0x000fe200000000b5 */
[----:B------:R-:W-:Y:S01]  /*5c00*/  IMAD R165, R165, 0x16, RZ ;  /* 0x00000016a5a57824 */ /* 0x000fe200078e02ff */
[----:B------:R0:W3:Y:S01]  /*5c10*/  @P2 LDG.E.U16 R204, desc[UR14][R18.64] ;  /* 0x0000000e12cc2981 */ /* 0x0000e2000c1e1500 */
[----:B-1----:R-:W-:Y:S01]  /*5c20*/  IMAD R0, R0, 0x1d, RZ ;  /* 0x0000001d00007824 */ /* 0x002fe200078e02ff */
[----:B------:R-:W-:Y:S01]  /*5c30*/  PRMT R192, RZ, 0x7610, R192 ;  /* 0x00007610ffc07816 */ /* 0x000fe200000000c0 */
[----:B------:R-:W1:Y:S02]  /*5c40*/  LDC R17, c[0x0][0x238] ;  /* 0x00008e00ff117b82 */ /* 0x000e640000000800 */
[----:B------:R-:W-:-:S06]  /*5c50*/  IMAD.WIDE R162, R0, 0x2, R2 ;  /* 0x0000000200a27825 */ /* 0x000fcc00078e0202 */
[----:B------:R-:W1:Y:S01]  /*5c60*/  LDC R0, c[0x0][0x238] ;  /* 0x00008e00ff007b82 */ /* 0x000e620000000800 */
[----:B--2---:R-:W-:-:S04]  /*5c70*/  IMAD.WIDE R22, R172, 0x2, R2 ;  /* 0x00000002ac167825 */ /* 0x004fc800078e0202 */
[----:B0-----:R-:W-:Y:S01]  /*5c80*/  IMAD R155, R155, 0x11, RZ ;  /* 0x000000119b9b7824 */ /* 0x001fe200078e02ff */
[----:B------:R-:W2:Y:S01]  /*5c90*/  @P1 LDG.E.U16 R200, desc[UR14][R22.64] ;  /* 0x0000000e16c81981 */ /* 0x000ea2000c1e1500 */
[C---:B------:R-:W-:Y:S01]  /*5ca0*/  ISETP.GT.AND P1, PT, R250.reuse, 0x19, PT ;  /* 0x00000019fa00780c */ /* 0x040fe20003f24270 */
[----:B------:R-:W0:Y:S01]  /*5cb0*/  LDC R172, c[0x0][0x238] ;  /* 0x00008e00ffac7b82 */ /* 0x000e220000000800 */
[----:B------:R-:W-:Y:S01]  /*5cc0*/  ISETP.GT.AND P2, PT, R250, 0x11, PT ;  /* 0x00000011fa00780c */ /* 0x000fe20003f44270 */
[----:B------:R-:W-:-:S04]  /*5cd0*/  IMAD.WIDE R152, R155, 0x2, R2 ;  /* 0x000000029b987825 */ /* 0x000fc800078e0202 */
[----:B------:R-:W-:Y:S01]  /*5ce0*/  IMAD.WIDE R154, R154, 0x2, R2 ;  /* 0x000000029a9a7825 */ /* 0x000fe200078e0202 */
[----:B------:R-:W-:Y:S01]  /*5cf0*/  PRMT R19, RZ, 0x7610, R19 ;  /* 0x00007610ff137816 */ /* 0x000fe20000000013 */
[----:B------:R-:W0:Y:S03]  /*5d00*/  LDC R18, c[0x0][0x238] ;  /* 0x00008e00ff127b82 */ /* 0x000e260000000800 */
[----:B------:R1:W2:Y:S04]  /*5d10*/  @P3 LDG.E.U16 R168, desc[UR14][R154.64] ;  /* 0x0000000e9aa83981 */ /* 0x0002a8000c1e1500 */
[----:B------:R1:W2:Y:S02]  /*5d20*/  @P1 LDG.E.U16 R181, desc[UR14][R14.64] ;  /* 0x0000000e0eb51981 */ /* 0x0002a4000c1e1500 */
[----:B-1----:R-:W-:-:S02]  /*5d30*/  IMAD R0, R0, 0x1e, RZ ;  /* 0x0000001e00007824 */ /* 0x002fc400078e02ff */
[----:B------:R1:W2:Y:S01]  /*5d40*/  @P2 LDG.E.U16 R19, desc[UR14][R152.64] ;  /* 0x0000000e98132981 */ /* 0x0002a2000c1e1500 */
[--C-:B------:R-:W-:Y:S02]  /*5d50*/  IMAD.WIDE R154, R164, 0x2, R2.reuse ;  /* 0x00000002a49a7825 */ /* 0x100fe400078e0202 */
[----:B------:R-:W0:Y:S01]  /*5d60*/  LDC R164, c[0x0][0x238] ;  /* 0x00008e00ffa47b82 */ /* 0x000e220000000800 */
[----:B------:R-:W-:Y:S01]  /*5d70*/  ISETP.GT.AND P2, PT, R250, 0x16, PT ;  /* 0x00000016fa00780c */ /* 0x000fe20003f44270 */
[----:B------:R-:W-:-:S06]  /*5d80*/  IMAD.WIDE R14, R0, 0x2, R2 ;  /* 0x00000002000e7825 */ /* 0x000fcc00078e0202 */
[----:B------:R-:W0:Y:S01]  /*5d90*/  LDC R0, c[0x0][0x238] ;  /* 0x00008e00ff007b82 */ /* 0x000e220000000800 */
[----:B-1----:R-:W-:-:S05]  /*5da0*/  IMAD.WIDE R152, R165, 0x2, R2 ;  /* 0x00000002a5987825 */ /* 0x002fca00078e0202 */
[----:B------:R-:W2:Y:S01]  /*5db0*/  @P2 LDG.E.U16 R192, desc[UR14][R152.64] ;  /* 0x0000000e98c02981 */ /* 0x000ea2000c1e1500 */
[----:B------:R-:W-:Y:S02]  /*5dc0*/  ISETP.GT.AND P2, PT, R250, 0x1a, PT ;  /* 0x0000001afa00780c */ /* 0x000fe40003f44270 */
[----:B------:R-:W-:Y:S01]  /*5dd0*/  PRMT R167, RZ, 0x7610, R167 ;  /* 0x00007610ffa77816 */ /* 0x000fe200000000a7 */
[----:B0-----:R-:W-:Y:S01]  /*5de0*/  IMAD R172, R172, 0x1f, RZ ;  /* 0x0000001facac7824 */ /* 0x001fe200078e02ff */
[----:B------:R-:W-:Y:S01]  /*5df0*/  PRMT R215, RZ, 0x7610, R215 ;  /* 0x00007610ffd77816 */ /* 0x000fe200000000d7 */
[----:B------:R-:W0:Y:S01]  /*5e00*/  LDC R165, c[0x0][0x238] ;  /* 0x00008e00ffa57b82 */ /* 0x000e220000000800 */
[----:B------:R-:W-:-:S04]  /*5e10*/  IMAD R164, R164, 0x1a, RZ ;  /* 0x0000001aa4a47824 */ /* 0x000fc800078e02ff */
[--C-:B------:R-:W-:Y:S01]  /*5e20*/  IMAD.WIDE R22, R164, 0x2, R2.reuse ;  /* 0x00000002a4167825 */ /* 0x100fe200078e0202 */
[----:B------:R-:W-:Y:S02]  /*5e30*/  ISETP.GT.AND P3, PT, R250, 0x17, PT ;  /* 0x00000017fa00780c */ /* 0x000fe40003f64270 */
[----:B------:R-:W1:Y:S01]  /*5e40*/  LDC R164, c[0x0][0x238] ;  /* 0x00008e00ffa47b82 */ /* 0x000e620000000800 */
[----:B------:R-:W-:Y:S01]  /*5e50*/  IMAD R0, R0, 0x22, RZ ;  /* 0x0000002200007824 */ /* 0x000fe200078e02ff */
[----:B------:R0:W2:Y:S02]  /*5e60*/  @P2 LDG.E.U16 R167, desc[UR14][R22.64] ;  /* 0x0000000e16a72981 */ /* 0x0000a4000c1e1500 */
[----:B0-----:R-:W-:-:S04]  /*5e70*/  IMAD.WIDE R22, R172, 0x2, R2 ;  /* 0x00000002ac167825 */ /* 0x001fc800078e0202 */
[----:B------:R-:W-:Y:S02]  /*5e80*/  IMAD.WIDE R172, R0, 0x2, R2 ;  /* 0x0000000200ac7825 */ /* 0x000fe400078e0202 */
[----:B------:R-:W0:Y:S01]  /*5e90*/  LDC R0, c[0x0][0x238] ;  /* 0x00008e00ff007b82 */ /* 0x000e220000000800 */
[C---:B------:R-:W-:Y:S02]  /*5ea0*/  ISETP.GT.AND P2, PT, R250.reuse, 0x1f, PT ;  /* 0x0000001ffa00780c */ /* 0x040fe40003f44270 */
[----:B------:R-:W-:Y:S02]  /*5eb0*/  ISETP.GT.AND P1, PT, R250, 0x1e, PT ;  /* 0x0000001efa00780c */ /* 0x000fe40003f24270 */
[----:B------:R-:W-:Y:S01]  /*5ec0*/  PRMT R214, RZ, 0x7610, R214 ;  /* 0x00007610ffd67816 */ /* 0x000fe200000000d6 */
[----:B------:R-:W-:Y:S01]  /*5ed0*/  IMAD R18, R18, 0x1b, RZ ;  /* 0x0000001b12127824 */ /* 0x000fe200078e02ff */
[----:B------:R-:W-:Y:S02]  /*5ee0*/  PRMT R208, RZ, 0x7610, R208 ;  /* 0x00007610ffd07816 */ /* 0x000fe400000000d0 */
[----:B------:R-:W-:-:S02]  /*5ef0*/  ISETP.GT.AND P5, PT, R250, 0x1d, PT ;  /* 0x0000001dfa00780c */ /* 0x000fc40003fa4270 */
[----:B------:R-:W2:Y:S04]  /*5f00*/  @P3 LDG.E.U16 R214, desc[UR14][R154.64] ;  /* 0x0000000e9ad63981 */ /* 0x000ea8000c1e1500 */
[----:B------:R0:W2:Y:S02]  /*5f10*/  @P2 LDG.E.U16 R215, desc[UR14][R22.64] ;  /* 0x0000000e16d72981 */ /* 0x0000a4000c1e1500 */
[----:B0-----:R-:W-:Y:S02]  /*5f20*/  IMAD R0, R0, 0x24, RZ ;  /* 0x0000002400007824 */ /* 0x001fe400078e02ff */
[----:B------:R0:W2:Y:S02]  /*5f30*/  @P1 LDG.E.U16 R208, desc[UR14][R14.64] ;  /* 0x0000000e0ed01981 */ /* 0x0000a4000c1e1500 */
[----:B------:R-:W-:-:S02]  /*5f40*/  IMAD.WIDE R22, R0, 0x2, R2 ;  /* 0x0000000200167825 */ /* 0x000fc400078e0202 */
[----:B------:R-:W1:Y:S01]  /*5f50*/  LDC R0, c[0x0][0x238] ;  /* 0x00008e00ff007b82 */ /* 0x000e620000000800 */
[----:B------:R-:W-:Y:S01]  /*5f60*/  ISETP.GT.AND P3, PT, R250, 0x1b, PT ;  /* 0x0000001bfa00780c */ /* 0x000fe20003f64270 */
[----:B------:R-:W-:Y:S01]  /*5f70*/  IMAD.WIDE R152, R18, 0x2, R2 ;  /* 0x0000000212987825 */ /* 0x000fe200078e0202 */
[C---:B------:R-:W-:Y:S02]  /*5f80*/  ISETP.GT.AND P1, PT, R250.reuse, 0x23, PT ;  /* 0x00000023fa00780c */ /* 0x040fe40003f24270 */
[----:B------:R-:W-:-:S03]  /*5f90*/  ISETP.GT.AND P0, PT, R250, RZ, PT ;  /* 0x000000fffa00720c */ /* 0x000fc60003f04270 */
[----:B------:R-:W4:Y:S01]  /*5fa0*/  LDC R18, c[0x0][0x238] ;  /* 0x00008e00ff127b82 */ /* 0x000f220000000800 */
[----:B------:R-:W-:Y:S01]  /*5fb0*/  PRMT R199, RZ, 0x7610, R199 ;  /* 0x00007610ffc77816 */ /* 0x000fe200000000c7 */
[----:B------:R-:W-:Y:S01]  /*5fc0*/  IMAD R177, R177, 0x23, RZ ;  /* 0x00000023b1b17824 */ /* 0x000fe200078e02ff */
[C---:B------:R-:W-:Y:S02]  /*5fd0*/  ISETP.GT.AND P4, PT, R250.reuse, 0x1c, PT ;  /* 0x0000001cfa00780c */ /* 0x040fe40003f84270 */
[----:B------:R-:W-:Y:S01]  /*5fe0*/  PRMT R156, RZ, 0x7610, R156 ;  /* 0x00007610ff9c7816 */ /* 0x000fe2000000009c */
[----:B------:R-:W-:Y:S01]  /*5ff0*/  IMAD R17, R17, 0x1c, RZ ;  /* 0x0000001c11117824 */ /* 0x000fe200078e02ff */
[----:B------:R-:W-:Y:S01]  /*6000*/  PRMT R180, RZ, 0x7610, R180 ;  /* 0x00007610ffb47816 */ /* 0x000fe200000000b4 */
[----:B------:R0:W2:Y:S02]  /*6010*/  @P5 LDG.E.U16 R199, desc[UR14][R162.64] ;  /* 0x0000000ea2c75981 */ /* 0x0000a4000c1e1500 */
[----:B0-----:R-:W-:Y:S01]  /*6020*/  IMAD.WIDE R14, R177, 0x2, R2 ;  /* 0x00000002b10e7825 */ /* 0x001fe200078e0202 */
[----:B------:R-:W-:Y:S01]  /*6030*/  PRMT R185, RZ, 0x7610, R185 ;  /* 0x00007610ffb97816 */ /* 0x000fe200000000b9 */
[----:B------:R-:W2:Y:S01]  /*6040*/  @P3 LDG.E.U16 R156, desc[UR14][R152.64] ;  /* 0x0000000e989c3981 */ /* 0x000ea2000c1e1500 */
[----:B------:R-:W-:Y:S01]  /*6050*/  ISETP.GT.AND P3, PT, R250, 0x20, PT ;  /* 0x00000020fa00780c */ /* 0x000fe20003f64270 */
[----:B------:R-:W-:-:S02]  /*6060*/  IMAD.WIDE R154, R17, 0x2, R2 ;  /* 0x00000002119a7825 */ /* 0x000fc400078e0202 */
[----:B------:R0:W2:Y:S01]  /*6070*/  @P1 LDG.E.U16 R180, desc[UR14][R14.64] ;  /* 0x0000000e0eb41981 */ /* 0x0000a2000c1e1500 */
[----:B------:R-:W-:Y:S01]  /*6080*/  PRMT R162, RZ, 0x7610, R162 ;  /* 0x00007610ffa27816 */ /* 0x000fe200000000a2 */
[----:B-1----:R-:W-:Y:S02]  /*6090*/  IMAD R0, R0, 0x25, RZ ;  /* 0x0000002500007824 */ /* 0x002fe400078e02ff */
[----:B------:R1:W2:Y:S01]  /*60a0*/  @P4 LDG.E.U16 R185, desc[UR14][R154.64] ;  /* 0x0000000e9ab94981 */ /* 0x0002a2000c1e1500 */
[----:B------:R-:W-:Y:S01]  /*60b0*/  IMAD.SHL.U32 R165, R165, 0x20, RZ ;  /* 0x00000020a5a57824 */ /* 0x000fe200078e00ff */
[----:B------:R-:W-:Y:S01]  /*60c0*/  PRMT R205, RZ, 0x7610, R205 ;  /* 0x00007610ffcd7816 */ /* 0x000fe200000000cd */
[----:B------:R-:W3:Y:S01]  /*60d0*/  LDC R17, c[0x0][0x238] ;  /* 0x00008e00ff117b82 */ /* 0x000ee20000000800 */
[----:B------:R-:W2:Y:S01]  /*60e0*/  @P0 LDG.E.U16 R162, desc[UR14][R2.64] ;  /* 0x0000000e02a20981 */ /* 0x000ea2000c1e1500 */
[----:B0-----:R-:W-:Y:S01]  /*60f0*/  IMAD.WIDE R14, R0, 0x2, R2 ;  /* 0x00000002000e7825 */ /* 0x001fe200078e0202 */
[----:B------:R-:W-:-:S02]  /*6100*/  ISETP.GT.AND P0, PT, R250, 0x1, PT ;  /* 0x00000001fa00780c */ /* 0x000fc40003f04270 */
[----:B------:R-:W2:Y:S03]  /*6110*/  LDL R177, [R1+0x54] ;  /* 0x0000540001b17983 */ /* 0x000ea60000100800 */
[----:B------:R-:W0:Y:S01]  /*6120*/  LDC R0, c[0x0][0x238] ;  /* 0x00008e00ff007b82 */ /* 0x000e220000000800 */
[----:B-1----:R-:W-:Y:S01]  /*6130*/  PRMT R155, RZ, 0x7610, R155 ;  /* 0x00007610ff9b7816 */ /* 0x002fe2000000009b */
[----:B------:R-:W-:Y:S01]  /*6140*/  IMAD.WIDE R152, R165, 0x2, R2 ;  /* 0x00000002a5987825 */ /* 0x000fe200078e0202 */
[----:B------:R-:W-:Y:S01]  /*6150*/  PRMT R198, RZ, 0x7610, R198 ;  /* 0x00007610ffc67816 */ /* 0x000fe200000000c6 */
[----:B------:R-:W2:Y:S04]  /*6160*/  LDL.LU R222, [R1+0x50] ;  /* 0x0000500001de7983 */ /* 0x000ea80000300800 */
[----:B------:R4:W2:Y:S01]  /*6170*/  @P3 LDG.E.U16 R155, desc[UR14][R152.64] ;  /* 0x0000000e989b3981 */ /* 0x0008a2000c1e1500 */
[----:B------:R-:W-:-:S02]  /*6180*/  ISETP.GT.AND P1, PT, R250, 0x28, PT ;  /* 0x00000028fa00780c */ /* 0x000fc40003f24270 */
[----:B------:R-:W-:Y:S02]  /*6190*/  PRMT R20, RZ, 0x7610, R20 ;  /* 0x00007610ff147816 */ /* 0x000fe40000000014 */
[----:B------:R-:W-:Y:S02]  /*61a0*/  PRMT R175, RZ, 0x7610, R175 ;  /* 0x00007610ffaf7816 */ /* 0x000fe400000000af */
[----:B------:R-:W-:Y:S02]  /*61b0*/  PRMT R207, RZ, 0x7610, R207 ;  /* 0x00007610ffcf7816 */ /* 0x000fe400000000cf */
[----:B------:R-:W-:Y:S01]  /*61c0*/  PRMT R210, RZ, 0x7610, R210 ;  /* 0x00007610ffd27816 */ /* 0x000fe200000000d2 */
[----:B----4-:R-:W-:Y:S01]  /*61d0*/  IMAD.WIDE R152, R18, 0x2, R2 ;  /* 0x0000000212987825 */ /* 0x010fe200078e0202 */
[----:B------:R-:W-:Y:S01]  /*61e0*/  PRMT R154, RZ, 0x7610, R154 ;  /* 0x00007610ff9a7816 */ /* 0x000fe2000000009a */
[----:B------:R-:W4:Y:S04]  /*61f0*/  LDL.LU R220, [R1+0x4c] ;  /* 0x00004c0001dc7983 */ /* 0x000f280000300800 */
[----:B------:R-:W4:Y:S01]  /*6200*/  @P0 LDG.E.U16 R205, desc[UR14][R152.64] ;  /* 0x0000000e98cd0981 */ /* 0x000f22000c1e1500 */
[----:B------:R-:W-:Y:S01]  /*6210*/  ISETP.GT.AND P0, PT, R250, 0x25, PT ;  /* 0x00000025fa00780c */ /* 0x000fe20003f04270 */
[----:B0-----:R-:W-:Y:S01]  /*6220*/  IMAD R0, R0, 0x28, RZ ;  /* 0x0000002800007824 */ /* 0x001fe200078e02ff */
[----:B------:R-:W-:-:S02]  /*6230*/  ISETP.GT.AND P5, PT, R250, 0x22, PT ;  /* 0x00000022fa00780c */ /* 0x000fc40003fa4270 */
[----:B------:R-:W-:Y:S01]  /*6240*/  PRMT R166, RZ, 0x7610, R166 ;  /* 0x00007610ffa67816 */ /* 0x000fe200000000a6 */
[----:B------:R-:W-:Y:S01]  /*6250*/  IMAD R164, R164, 0x21, RZ ;  /* 0x00000021a4a47824 */ /* 0x000fe200078e02ff */
[C---:B------:R-:W-:Y:S02]  /*6260*/  ISETP.GT.AND P4, PT, R250.reuse, 0x21, PT ;  /* 0x00000021fa00780c */ /* 0x040fe40003f84270 */
[----:B------:R-:W-:Y:S02]  /*6270*/  PRMT R174, RZ, 0x7610, R174 ;  /* 0x00007610ffae7816 */ /* 0x000fe400000000ae */
[----:B------:R-:W-:Y:S02]  /*6280*/  PRMT R203, RZ, 0x7610, R203 ;  /* 0x00007610ffcb7816 */ /* 0x000fe400000000cb */
[----:B------:R-:W-:Y:S01]  /*6290*/  PRMT R183, RZ, 0x7610, R183 ;  /* 0x00007610ffb77816 */ /* 0x000fe200000000b7 */
[----:B------:R0:W4:Y:S04]  /*62a0*/  @P0 LDG.E.U16 R198, desc[UR14][R14.64] ;  /* 0x0000000e0ec60981 */ /* 0x000128000c1e1500 */
[----:B------:R-:W4:Y:S01]  /*62b0*/  @P5 LDG.E.U16 R166, desc[UR14][R172.64] ;  /* 0x0000000eaca65981 */ /* 0x000f22000c1e1500 */
[----:B------:R-:W-:-:S02]  /*62c0*/  ISETP.GT.AND P3, PT, R250, 0x3c, PT ;  /* 0x0000003cfa00780c */ /* 0x000fc40003f64270 */
[----:B------:R-:W-:Y:S02]  /*62d0*/  PRMT R188, RZ, 0x7610, R188 ;  /* 0x00007610ffbc7816 */ /* 0x000fe400000000bc */
[----:B------:R-:W-:Y:S01]  /*62e0*/  PRMT R197, RZ, 0x7610, R197 ;  /* 0x00007610ffc57816 */ /* 0x000fe200000000c5 */
[----:B0-----:R-:W-:Y:S01]  /*62f0*/  IMAD.WIDE R14, R0, 0x2, R2 ;  /* 0x00000002000e7825 */ /* 0x001fe200078e0202 */
[----:B------:R-:W-:Y:S01]  /*6300*/  ISETP.GT.AND P2, PT, R250, 0x24, PT ;  /* 0x00000024fa00780c */ /* 0x000fe20003f44270 */
[----:B------:R-:W0:Y:S01]  /*6310*/  LDC R0, c[0x0][0x238] ;  /* 0x00008e00ff007b82 */ /* 0x000e220000000800 */
[----:B------:R-:W-:Y:S02]  /*6320*/  PRMT R187, RZ, 0x7610, R187 ;  /* 0x00007610ffbb7816 */ /* 0x000fe400000000bb */
[----:B------:R-:W-:Y:S01]  /*6330*/  PRMT R195, RZ, 0x7610, R195 ;  /* 0x00007610ffc37816 */ /* 0x000fe200000000c3 */
[----:B------:R1:W4:Y:S01]  /*6340*/  @P1 LDG.E.U16 R20, desc[UR14][R14.64] ;  /* 0x0000000e0e141981 */ /* 0x000322000c1e1500 */
[----:B------:R-:W-:-:S02]  /*6350*/  PRMT R190, RZ, 0x7610, R190 ;  /* 0x00007610ffbe7816 */ /* 0x000fc400000000be */
[----:B------:R-:W-:Y:S02]  /*6360*/  PRMT R211, RZ, 0x7610, R211 ;  /* 0x00007610ffd37816 */ /* 0x000fe400000000d3 */
[----:B------:R-:W-:Y:S02]  /*6370*/  PRMT R179, RZ, 0x7610, R179 ;  /* 0x00007610ffb37816 */ /* 0x000fe400000000b3 */
[----:B------:R-:W-:Y:S01]  /*6380*/  PRMT R206, RZ, 0x7610, R206 ;  /* 0x00007610ffce7816 */ /* 0x000fe200000000ce */
[----:B------:R-:W-:Y:S01]  /*6390*/  IMAD.WIDE R164, R164, 0x2, R2 ;  /* 0x00000002a4a47825 */ /* 0x000fe200078e0202 */
[----:B------:R-:W-:Y:S01]  /*63a0*/  PRMT R171, RZ, 0x7610, R171 ;  /* 0x00007610ffab7816 */ /* 0x000fe200000000ab */
[----:B------:R-:W4:Y:S01]  /*63b0*/  @P2 LDG.E.U16 R187, desc[UR14][R22.64] ;  /* 0x0000000e16bb2981 */ /* 0x000f22000c1e1500 */
[----:B------:R-:W-:Y:S02]  /*63c0*/  PRMT R209, RZ, 0x7610, R209 ;  /* 0x00007610ffd17816 */ /* 0x000fe400000000d1 */
[----:B------:R-:W-:Y:S01]  /*63d0*/  PRMT R191, RZ, 0x7610, R191 ;  /* 0x00007610ffbf7816 */ /* 0x000fe200000000bf */
[----:B------:R3:W4:Y:S01]  /*63e0*/  @P4 LDG.E.U16 R174, desc[UR14][R164.64] ;  /* 0x0000000ea4ae4981 */ /* 0x000722000c1e1500 */
[----:B------:R-:W-:Y:S01]  /*63f0*/  PRMT R196, RZ, 0x7610, R196 ;  /* 0x00007610ffc47816 */ /* 0x000fe200000000c4 */
[----:B------:R-:W-:Y:S01]  /*6400*/  IMAD R186, R186, 0x36, RZ ;  /* 0x00000036baba7824 */ /* 0x000fe200078e02ff */
[----:B------:R-:W-:Y:S01]  /*6410*/  PRMT R189, RZ, 0x7610, R189 ;  /* 0x00007610ffbd7816 */ /* 0x000fe200000000bd */
[----:B------:R-:W4:Y:S01]  /*6420*/  LDL.LU R245, [R1+0xe4] ;  /* 0x0000e40001f57983 */ /* 0x000f220000300800 */
[----:B0-----:R-:W-:Y:S01]  /*6430*/  IMAD R0, R0, 0x30, RZ ;  /* 0x0000003000007824 */ /* 0x001fe200078e02ff */
[----:B------:R-:W-:-:S02]  /*6440*/  ISETP.GT.AND P0, PT, R250, 0x30, PT ;  /* 0x00000030fa00780c */ /* 0x000fc40003f04270 */
[----:B------:R-:W-:Y:S01]  /*6450*/  ISETP.GT.AND P1, PT, R250, 0x38, PT ;  /* 0x00000038fa00780c */ /* 0x000fe20003f24270 */
[----:B-1----:R-:W-:Y:S01]  /*6460*/  IMAD.WIDE R14, R0, 0x2, R2 ;  /* 0x00000002000e7825 */ /* 0x002fe200078e0202 */
[----:B------:R-:W-:Y:S01]  /*6470*/  PRMT R173, RZ, 0x7610, R173 ;  /* 0x00007610ffad7816 */ /* 0x000fe200000000ad */
[----:B------:R-:W0:Y:S02]  /*6480*/  LDC R0, c[0x0][0x238] ;  /* 0x00008e00ff007b82 */ /* 0x000e240000000800 */
[C---:B---3--:R-:W-:Y:S01]  /*6490*/  IMAD R164, R17.reuse, 0x3c, RZ ;  /* 0x0000003c11a47824 */ /* 0x048fe200078e02ff */
[C---:B------:R-:W-:Y:S01]  /*64a0*/  ISETP.GT.AND P2, PT, R250.reuse, 0x3d, PT ;  /* 0x0000003dfa00780c */ /* 0x040fe20003f44270 */
[C---:B------:R-:W-:Y:S01]  /*64b0*/  IMAD R22, R17.reuse, 0x3d, RZ ;  /* 0x0000003d11167824 */ /* 0x040fe200078e02ff */
[----:B------:R-:W-:Y:S01]  /*64c0*/  ISETP.GT.AND P4, PT, R250, 0x3f, PT ;  /* 0x0000003ffa00780c */ /* 0x000fe20003f84270 */
[----:B------:R-:W-:Y:S01]  /*64d0*/  IMAD R152, R17, 0x3e, RZ ;  /* 0x0000003e11987824 */ /* 0x000fe200078e02ff */
[----:B------:R-:W-:Y:S01]  /*64e0*/  PRMT R172, RZ, 0x7610, R172 ;  /* 0x00007610ffac7816 */ /* 0x000fe200000000ac */
[----:B------:R1:W3:Y:S01]  /*64f0*/  @P0 LDG.E.U16 R154, desc[UR14][R14.64] ;  /* 0x0000000e0e9a0981 */ /* 0x0002e2000c1e1500 */
[----:B------:R-:W-:-:S03]  /*6500*/  PRMT R178, RZ, 0x7610, R178 ;  /* 0x00007610ffb27816 */ /* 0x000fc600000000b2 */
[----:B------:R-:W3:Y:S01]  /*6510*/  LDL.LU R244, [R1+0x1a0] ;  /* 0x0001a00001f47983 */ /* 0x000ee20000300800 */
[----:B0-----:R-:W-:-:S04]  /*6520*/  IMAD R0, R0, 0x38, RZ ;  /* 0x0000003800007824 */ /* 0x001fc800078e02ff */
[----:B-1----:R-:W-:Y:S02]  /*6530*/  IMAD.WIDE R14, R0, 0x2, R2 ;  /* 0x00000002000e7825 */ /* 0x002fe400078e0202 */
[----:B------:R-:W0:Y:S03]  /*6540*/  LDC R0, c[0x0][0x238] ;  /* 0x00008e00ff007b82 */ /* 0x000e260000000800 */
[----:B------:R1:W3:Y:S01]  /*6550*/  @P1 LDG.E.U16 R175, desc[UR14][R14.64] ;  /* 0x0000000e0eaf1981 */ /* 0x0002e2000c1e1500 */
[----:B0-----:R-:W-:-:S04]  /*6560*/  IMAD R0, R0, 0x26, RZ ;  /* 0x0000002600007824 */ /* 0x001fc800078e02ff */
[----:B-1----:R-:W-:Y:S02]  /*6570*/  IMAD.WIDE R14, R0, 0x2, R2 ;  /* 0x00000002000e7825 */ /* 0x002fe400078e0202 */
[----:B------:R-:W0:Y:S01]  /*6580*/  LDC R0, c[0x0][0x238] ;  /* 0x00008e00ff007b82 */ /* 0x000e220000000800 */
[----:B------:R-:W-:-:S13]  /*6590*/  ISETP.GT.AND P0, PT, R250, 0x26, PT ;  /* 0x00000026fa00780c */ /* 0x000fda0003f04270 */
        /* <DEDUP_REMOVED lines=12> */
[--C-:B-1----:R-:W-:Y:S02]  /*6660*/  IMAD.WIDE R14, R0, 0x2, R2.reuse ;  /* 0x00000002000e7825 */ /* 0x102fe400078e0202 */
[----:B------:R-:W0:Y:S01]  /*6670*/  LDC R0, c[0x0][0x238] ;  /* 0x00008e00ff007b82 */ /* 0x000e220000000800 */
[----:B------:R-:W-:Y:S01]  /*6680*/  ISETP.GT.AND P1, PT, R250, 0x2a, PT ;  /* 0x0000002afa00780c */ /* 0x000fe20003f24270 */
[----:B------:R-:W-:-:S05]  /*6690*/  IMAD.WIDE R164, R164, 0x2, R2 ;  /* 0x00000002a4a47825 */ /* 0x000fca00078e0202 */
[----:B------:R1:W3:Y:S02]  /*66a0*/  @P3 LDG.E.U16 R203, desc[UR14][R164.64] ;  /* 0x0000000ea4cb3981 */ /* 0x0002e4000c1e1500 */
[----:B-1----:R-:W-:-:S06]  /*66b0*/  PRMT R165, RZ, 0x7610, R165 ;  /* 0x00007610ffa57816 */ /* 0x002fcc00000000a5 */
        /* <DEDUP_REMOVED lines=21> */
[----:B------:R1:W3:Y:S01]  /*6810*/  @P2 LDG.E.U16 R195, desc[UR14][R22.64] ;  /* 0x0000000e16c32981 */ /* 0x0002e2000c1e1500 */
[----:B------:R-:W-:-:S06]  /*6820*/  ISETP.GT.AND P2, PT, R250, 0x3b, PT ;  /* 0x0000003bfa00780c */ /* 0x000fcc0003f44270 */
[----:B------:R2:W3:Y:S01]  /*6830*/  @P1 LDG.E.U16 R190, desc[UR14][R14.64] ;  /* 0x0000000e0ebe1981 */ /* 0x0004e2000c1e1500 */
[----:B-1----:R-:W-:Y:S02]  /*6840*/  IMAD R22, R17, 0x3f, RZ ;  /* 0x0000003f11167824 */ /* 0x002fe400078e02ff */
[----:B0-----:R-:W-:Y:S02]  /*6850*/  IMAD R0, R0, 0x31, RZ ;  /* 0x0000003100007824 */ /* 0x001fe400078e02ff */
[----:B------:R-:W-:-:S04]  /*6860*/  IMAD.WIDE R22, R22, 0x2, R2 ;  /* 0x0000000216167825 */ /* 0x000fc800078e0202 */
[----:B--2---:R-:W-:Y:S01]  /*6870*/  IMAD.WIDE R14, R0, 0x2, R2 ;  /* 0x00000002000e7825 */ /* 0x004fe200078e0202 */
[----:B------:R0:W2:Y:S01]  /*6880*/  @P4 LDG.E.U16 R211, desc[UR14][R22.64] ;  /* 0x0000000e16d34981 */ /* 0x0000a2000c1e1500 */
[----:B------:R-:W1:Y:S02]  /*6890*/  LDC R0, c[0x0][0x238] ;  /* 0x00008e00ff007b82 */ /* 0x000e640000000800 */
[----:B0-----:R-:W-:-:S04]  /*68a0*/  IMAD R22, R17, 0x3b, RZ ;  /* 0x0000003b11167824 */ /* 0x001fc800078e02ff */
[----:B------:R-:W-:-:S05]  /*68b0*/  IMAD.WIDE R22, R22, 0x2, R2 ;  /* 0x0000000216167825 */ /* 0x000fca00078e0202 */
[----:B------:R-:W2:Y:S01]  /*68c0*/  @P2 LDG.E.U16 R179, desc[UR14][R22.64] ;  /* 0x0000000e16b32981 */ /* 0x000ea2000c1e1500 */
[----:B------:R-:W-:Y:S01]  /*68d0*/  ISETP.GT.AND P2, PT, R250, 0x31, PT ;  /* 0x00000031fa00780c */ /* 0x000fe20003f44270 */
[----:B-1----:R-:W-:-:S12]  /*68e0*/  IMAD R0, R0, 0x2f, RZ ;  /* 0x0000002f00007824 */ /* 0x002fd800078e02ff */
[----:B------:R0:W2:Y:S02]  /*68f0*/  @P2 LDG.E.U16 R172, desc[UR14][R14.64] ;  /* 0x0000000e0eac2981 */ /* 0x0000a4000c1e1500 */
[----:B0-----:R-:W-:Y:S02]  /*6900*/  IMAD.WIDE R14, R0, 0x2, R2 ;  /* 0x00000002000e7825 */ /* 0x001fe400078e0202 */
[----:B------:R-:W0:Y:S01]  /*6910*/  LDC R0, c[0x0][0x238] ;  /* 0x00008e00ff007b82 */ /* 0x000e220000000800 */
[----:B------:R-:W-:-:S13]  /*6920*/  ISETP.GT.AND P0, PT, R250, 0x2f, PT ;  /* 0x0000002ffa00780c */ /* 0x000fda0003f04270 */
[----:B------:R1:W2:Y:S01]  /*6930*/  @P0 LDG.E.U16 R206, desc[UR14][R14.64] ;  /* 0x0000000e0ece0981 */ /* 0x0002a2000c1e1500 */
[----:B0-----:R-:W-:-:S04]  /*6940*/  IMAD R0, R0, 0x39, RZ ;  /* 0x0000003900007824 */ /* 0x001fc800078e02ff */
[----:B-1----:R-:W-:Y:S02]  /*6950*/  IMAD.WIDE R14, R0, 0x2, R2 ;  /* 0x00000002000e7825 */ /* 0x002fe400078e0202 */
[----:B------:R-:W0:Y:S01]  /*6960*/  LDC R0, c[0x0][0x238] ;  /* 0x00008e00ff007b82 */ /* 0x000e220000000800 */
[----:B------:R-:W-:-:S13]  /*6970*/  ISETP.GT.AND P1, PT, R250, 0x39, PT ;  /* 0x00000039fa00780c */ /* 0x000fda0003f24270 */
[----:B------:R1:W2:Y:S01]  /*6980*/  @P1 LDG.E.U16 R171, desc[UR14][R14.64] ;  /* 0x0000000e0eab1981 */ /* 0x0002a2000c1e1500 */
[----:B0-----:R-:W-:-:S04]  /*6990*/  IMAD R0, R0, 0x32, RZ ;  /* 0x0000003200007824 */ /* 0x001fc800078e02ff */
[----:B-1----:R-:W-:Y:S02]  /*69a0*/  IMAD.WIDE R14, R0, 0x2, R2 ;  /* 0x00000002000e7825 */ /* 0x002fe400078e0202 */
[----:B------:R-:W0:Y:S01]  /*69b0*/  LDC R0, c[0x0][0x238] ;  /* 0x00008e00ff007b82 */ /* 0x000e220000000800 */
[----:B------:R-:W-:Y:S02]  /*69c0*/  ISETP.GT.AND P0, PT, R250, 0x32, PT ;  /* 0x00000032fa00780c */ /* 0x000fe40003f04270 */
[----:B------:R-:W-:-:S11]  /*69d0*/  PRMT R164, RZ, 0x7610, R164 ;  /* 0x00007610ffa47816 */ /* 0x000fd600000000a4 */
[----:B------:R1:W2:Y:S01]  /*69e0*/  @P0 LDG.E.U16 R164, desc[UR14][R14.64] ;  /* 0x0000000e0ea40981 */ /* 0x0002a2000c1e1500 */
[----:B0-----:R-:W-:-:S04]  /*69f0*/  IMAD R0, R0, 0x33, RZ ;  /* 0x0000003300007824 */ /* 0x001fc800078e02ff */
[--C-:B-1----:R-:W-:Y:S02]  /*6a00*/  IMAD.WIDE R14, R0, 0x2, R2.reuse ;  /* 0x00000002000e7825 */ /* 0x102fe400078e0202 */
[----:B------:R-:W0:Y:S01]  /*6a10*/  LDC R0, c[0x0][0x238] ;  /* 0x00008e00ff007b82 */ /* 0x000e220000000800 */
[----:B------:R-:W-:Y:S01]  /*6a20*/  ISETP.GT.AND P3, PT, R250, 0x3e, PT ;  /* 0x0000003efa00780c */ /* 0x000fe20003f64270 */
[----:B------:R-:W-:Y:S01]  /*6a30*/  IMAD.WIDE R152, R152, 0x2, R2 ;  /* 0x0000000298987825 */ /* 0x000fe200078e0202 */
[----:B------:R-:W-:-:S11]  /*6a40*/  ISETP.GT.AND P1, PT, R250, 0x33, PT ;  /* 0x00000033fa00780c */ /* 0x000fd60003f24270 */
[----:B------:R1:W2:Y:S02]  /*6a50*/  @P3 LDG.E.U16 R209, desc[UR14][R152.64] ;  /* 0x0000000e98d13981 */ /* 0x0002a4000c1e1500 */
[----:B-1----:R-:W-:Y:S01]  /*6a60*/  PRMT R153, RZ, 0x7610, R153 ;  /* 0x00007610ff997816 */ /* 0x002fe20000000099 */
[----:B0-----:R-:W-:-:S05]  /*6a70*/  IMAD R0, R0, 0x34, RZ ;  /* 0x0000003400007824 */ /* 0x001fca00078e02ff */
[----:B------:R0:W2:Y:S02]  /*6a80*/  @P1 LDG.E.U16 R153, desc[UR14][R14.64] ;  /* 0x0000000e0e991981 */ /* 0x0000a4000c1e1500 */
[----:B0-----:R-:W-:Y:S02]  /*6a90*/  IMAD.WIDE R14, R0, 0x2, R2 ;  /* 0x00000002000e7825 */ /* 0x001fe400078e0202 */
[----:B------:R-:W0:Y:S01]  /*6aa0*/  LDC R0, c[0x0][0x238] ;  /* 0x00008e00ff007b82 */ /* 0x000e220000000800 */
[C---:B------:R-:W-:Y:S02]  /*6ab0*/  ISETP.GT.AND P0, PT, R250.reuse, 0x34, PT ;  /* 0x00000034fa00780c */ /* 0x040fe40003f04270 */
[----:B------:R-:W-:-:S11]  /*6ac0*/  ISETP.GT.AND P1, PT, R250, 0x35, PT ;  /* 0x00000035fa00780c */ /* 0x000fd60003f24270 */
[----:B------:R1:W2:Y:S01]  /*6ad0*/  @P0 LDG.E.U16 R191, desc[UR14][R14.64] ;  /* 0x0000000e0ebf0981 */ /* 0x0002a2000c1e1500 */
[----:B0-----:R-:W-:-:S04]  /*6ae0*/  IMAD R0, R0, 0x35, RZ ;  /* 0x0000003500007824 */ /* 0x001fc800078e02ff */
[--C-:B-1----:R-:W-:Y:S02]  /*6af0*/  IMAD.WIDE R14, R0, 0x2, R2.reuse ;  /* 0x00000002000e7825 */ /* 0x102fe400078e0202 */
[----:B------:R-:W0:Y:S01]  /*6b00*/  LDC R0, c[0x0][0x238] ;  /* 0x00008e00ff007b82 */ /* 0x000e220000000800 */
[----:B------:R-:W-:Y:S02]  /*6b10*/  ISETP.GT.AND P0, PT, R250, 0x36, PT ;  /* 0x00000036fa00780c */ /* 0x000fe40003f04270 */
[----:B------:R1:W2:Y:S02]  /*6b20*/  @P1 LDG.E.U16 R196, desc[UR14][R14.64] ;  /* 0x0000000e0ec41981 */ /* 0x0002a4000c1e1500 */
[----:B-1----:R-:W-:Y:S02]  /*6b30*/  IMAD.WIDE R14, R186, 0x2, R2 ;  /* 0x00000002ba0e7825 */ /* 0x002fe400078e0202 */
[----:B------:R-:W1:Y:S07]  /*6b40*/  S2R R186, SR_TID.X ;  /* 0x0000000000ba7919 */ /* 0x000e6e0000002100 */
[----:B------:R4:W2:Y:S01]  /*6b50*/  @P0 LDG.E.U16 R189, desc[UR14][R14.64] ;  /* 0x0000000e0ebd0981 */ /* 0x0008a2000c1e1500 */
[----:B0-----:R-:W-:-:S04]  /*6b60*/  IMAD R0, R0, 0x37, RZ ;  /* 0x0000003700007824 */ /* 0x001fc800078e02ff */
[----:B----4-:R-:W-:Y:S02]  /*6b70*/  IMAD.WIDE R14, R0, 0x2, R2 ;  /* 0x00000002000e7825 */ /* 0x010fe400078e0202 */
[----:B------:R-:W0:Y:S01]  /*6b80*/  LDC R0, c[0x0][0x238] ;  /* 0x00008e00ff007b82 */ /* 0x000e220000000800 */
[----:B------:R-:W-:-:S13]  /*6b90*/  ISETP.GT.AND P1, PT, R250, 0x37, PT ;  /* 0x00000037fa00780c */ /* 0x000fda0003f24270 */
[----:B------:R1:W4:Y:S01]  /*6ba0*/  @P1 LDG.E.U16 R178, desc[UR14][R14.64] ;  /* 0x0000000e0eb21981 */ /* 0x000322000c1e1500 */
[----:B0-----:R-:W-:Y:S01]  /*6bb0*/  IMAD R0, R0, 0x3a, RZ ;  /* 0x0000003a00007824 */ /* 0x001fe200078e02ff */
[----:B-1----:R-:W-:-:S04]  /*6bc0*/  LOP3.LUT R14, R186, 0x3f, RZ, 0xc0, !PT ;  /* 0x0000003fba0e7812 */ /* 0x002fc800078ec0ff */
[----:B------:R-:W-:Y:S01]  /*6bd0*/  ISETP.GE.AND P0, PT, R14, R250, PT ;  /* 0x000000fa0e00720c */ /* 0x000fe20003f06270 */
[----:B------:R-:W-:Y:S02]  /*6be0*/  IMAD.WIDE R14, R0, 0x2, R2 ;  /* 0x00000002000e7825 */ /* 0x000fe400078e0202 */
[----:B------:R-:W2:Y:S04]  /*6bf0*/  LDL.LU R0, [R1+0x1d0] ;  /* 0x0001d00001007983 */ /* 0x000ea80000300800 */
[----:B------:R0:W-:Y:S04]  /*6c00*/  STL.64 [R1+0x1e0], R2 ;  /* 0x0001e00201007387 */ /* 0x0001e80000100a00 */
[----:B0-----:R-:W3:Y:S04]  /*6c10*/  LDL R3, [R1+0x34] ;  /* 0x0000340001037983 */ /* 0x001ee80000100800 */
[----:B------:R-:W4:Y:S04]  /*6c20*/  LDL.LU R223, [R1+0x38] ;  /* 0x0000380001df7983 */ /* 0x000f280000300800 */
[----:B------:R-:W2:Y:S04]  /*6c30*/  LDL.LU R221, [R1+0x3c] ;  /* 0x00003c0001dd7983 */ /* 0x000ea80000300800 */
[----:B------:R-:W3:Y:S04]  /*6c40*/  LDL.LU R219, [R1+0x40] ;  /* 0x0000400001db7983 */ /* 0x000ee80000300800 */
[----:B------:R-:W4:Y:S04]  /*6c50*/  LDL.LU R217, [R1+0x44] ;  /* 0x0000440001d97983 */ /* 0x000f280000300800 */
[----:B------:R-:W2:Y:S01]  /*6c60*/  LDL.LU R218, [R1+0x48] ;  /* 0x0000480001da7983 */ /* 0x000ea20000300800 */
[----:B------:R-:W-:-:S02]  /*6c70*/  ISETP.GT.AND P1, PT, R250, 0x3a, PT ;  /* 0x0000003afa00780c */ /* 0x000fc40003f24270 */
[----:B------:R-:W-:-:S11]  /*6c80*/  PRMT R163, RZ, 0x7610, R163 ;  /* 0x00007610ffa37816 */ /* 0x000fd600000000a3 */
[----:B------:R0:W3:Y:S01]  /*6c90*/  @P1 LDG.E.U16 R163, desc[UR14][R14.64] ;  /* 0x0000000e0ea31981 */ /* 0x0000e2000c1e1500 */
[CC--:B------:R-:W-:Y:S02]  /*6ca0*/  IADD3 RZ, P1, R216.reuse, R251.reuse, RZ ;  /* 0x000000fbd8ff7210 */ /* 0x0c0fe40007f3e0ff */
[----:B------:R-:W-:Y:S01]  /*6cb0*/  PRMT R18, RZ, 0x7610, R18 ;  /* 0x00007610ff127816 */ /* 0x000fe20000000012 */
[----:B------:R1:W-:Y:S01]  /*6cc0*/  STL [R1+0x2b4], R13 ;  /* 0x0002b40d01007387 */ /* 0x0003e20000100800 */
[----:B0-----:R-:W-:Y:S02]  /*6cd0*/  IMAD.IADD R14, R216, 0x1, R251 ;  /* 0x00000001d80e7824 */ /* 0x001fe400078e02fb */
[----:B------:R-:W-:Y:S01]  /*6ce0*/  IMAD.X R15, R177, 0x1, R252, P1 ;  /* 0x00000001b10f7824 */ /* 0x000fe200008e06fc */
[----:B------:R-:W-:Y:S01]  /*6cf0*/  BAR.SYNC.DEFER_BLOCKING 0x0 ;  /* 0x0000000000007b1d */ /* 0x000fe20000010000 */
[----:B------:R-:W-:-:S05]  /*6d00*/  IADD3 RZ, P1, R13, R251, RZ ;  /* 0x000000fb0dff7210 */ /* 0x000fca0007f3e0ff */
[----:B------:R0:W3:Y:S02]  /*6d10*/  @!P0 LDG.E.U16 R18, desc[UR14][R14.64] ;  /* 0x0000000e0e128981 */ /* 0x0000e4000c1e1500 */
[----:B0-----:R-:W-:Y:S02]  /*6d20*/  IMAD.IADD R14, R13, 0x1, R251 ;  /* 0x000000010d0e7824 */ /* 0x001fe400078e02fb */
[----:B-1----:R-:W3:Y:S04]  /*6d30*/  LDL.LU R13, [R1+0x2c] ;  /* 0x00002c00010d7983 */ /* 0x002ee80000300800 */
[----:B------:R-:W-:Y:S04]  /*6d40*/  STL [R1+0x2b8], R222 ;  /* 0x0002b8de01007387 */ /* 0x000fe80000100800 */
[----:B------:R-:W-:Y:S04]  /*6d50*/  STL [R1+0x2bc], R12 ;  /* 0x0002bc0c01007387 */ /* 0x000fe80000100800 */
[----:B------:R-:W-:Y:S04]  /*6d60*/  STL [R1+0x2c0], R220 ;  /* 0x0002c0dc01007387 */ /* 0x000fe80000100800 */
[----:B------:R-:W-:Y:S04]  /*6d70*/  STL [R1+0x2c4], R11 ;  /* 0x0002c40b01007387 */ /* 0x000fe80000100800 */
[----:B--2---:R-:W-:Y:S04]  /*6d80*/  STL [R1+0x2c8], R218 ;  /* 0x0002c8da01007387 */ /* 0x004fe80000100800 */
[----:B------:R-:W-:Y:S04]  /*6d90*/  STL [R1+0x2cc], R10 ;  /* 0x0002cc0a01007387 */ /* 0x000fe80000100800 */
[----:B----4-:R-:W-:Y:S04]  /*6da0*/  STL [R1+0x2d0], R217 ;  /* 0x0002d0d901007387 */ /* 0x010fe80000100800 */
[----:B------:R-:W2:Y:S01]  /*6db0*/  LDL R2, [R1+0x30] ;  /* 0x0000300001027983 */ /* 0x000ea20000100800 */
[----:B------:R-:W-:Y:S01]  /*6dc0*/  PRMT R23, RZ, 0x7610, R23 ;  /* 0x00007610ff177816 */ /* 0x000fe20000000017 */
[----:B------:R-:W-:Y:S01]  /*6dd0*/  IMAD.X R15, R222, 0x1, R252, P1 ;  /* 0x00000001de0f7824 */ /* 0x000fe200008e06fc */
[----:B------:R-:W-:-:S02]  /*6de0*/  IADD3 RZ, P1, R12, R251, RZ ;  /* 0x000000fb0cff7210 */ /* 0x000fc40007f3e0ff */
[----:B------:R-:W-:Y:S02]  /*6df0*/  PRMT R22, RZ, 0x7610, R22 ;  /* 0x00007610ff167816 */ /* 0x000fe40000000016 */
[----:B------:R0:W4:Y:S01]  /*6e00*/  @!P0 LDG.E.U16 R23, desc[UR14][R14.64] ;  /* 0x0000000e0e178981 */ /* 0x000122000c1e1500 */
[C---:B------:R-:W-:Y:S01]  /*6e10*/  IMAD.SHL.U32 R177, R186.reuse, 0x2, RZ ;  /* 0x00000002bab17824 */ /* 0x040fe200078e00ff */
[----:B------:R-:W-:Y:S02]  /*6e20*/  PRMT R17, RZ, 0x7610, R17 ;  /* 0x00007610ff117816 */ /* 0x000fe40000000011 */
[----:B------:R-:W-:Y:S01]  /*6e30*/  LOP3.LUT R186, R186, 0x40, RZ, 0xc0, !PT ;  /* 0x00000040baba7812 */ /* 0x000fe200078ec0ff */
[----:B0-----:R-:W-:Y:S02]  /*6e40*/  IMAD.IADD R14, R12, 0x1, R251 ;  /* 0x000000010c0e7824 */ /* 0x001fe400078e02fb */
[----:B------:R-:W-:Y:S01]  /*6e50*/  IMAD.X R15, R220, 0x1, R252, P1 ;  /* 0x00000001dc0f7824 */ /* 0x000fe200008e06fc */
[----:B------:R-:W-:-:S02]  /*6e60*/  IADD3 RZ, P1, R11, R251, RZ ;  /* 0x000000fb0bff7210 */ /* 0x000fc40007f3e0ff */
[----:B------:R-:W-:Y:S02]  /*6e70*/  LOP3.LUT R177, R177, 0x7e, RZ, 0xc0, !PT ;  /* 0x0000007eb1b17812 */ /* 0x000fe400078ec0ff */
[----:B------:R0:W4:Y:S01]  /*6e80*/  @!P0 LDG.E.U16 R22, desc[UR14][R14.64] ;  /* 0x0000000e0e168981 */ /* 0x000122000c1e1500 */
[----:B------:R-:W-:Y:S02]  /*6e90*/  PRMT R152, RZ, 0x7610, R152 ;  /* 0x00007610ff987816 */ /* 0x000fe40000000098 */
[----:B------:R-:W-:Y:S02]  /*6ea0*/  IMAD R186, R186, 0x80, R177 ;  /* 0x00000080baba7824 */ /* 0x000fe400078e02b1 */
[----:B0-----:R-:W-:Y:S02]  /*6eb0*/  IMAD.IADD R14, R11, 0x1, R251 ;  /* 0x000000010b0e7824 */ /* 0x001fe400078e02fb */
[----:B------:R-:W-:Y:S01]  /*6ec0*/  IMAD.X R15, R218, 0x1, R252, P1 ;  /* 0x00000001da0f7824 */ /* 0x000fe200008e06fc */
[----:B------:R-:W-:-:S04]  /*6ed0*/  IADD3 RZ, P1, R10, R251, RZ ;  /* 0x000000fb0aff7210 */ /* 0x000fc80007f3e0ff */
[----:B------:R0:W4:Y:S04]  /*6ee0*/  @!P0 LDG.E.U16 R17, desc[UR14][R14.64] ;  /* 0x0000000e0e118981 */ /* 0x000128000c1e1500 */
[----:B------:R1:W-:Y:S01]  /*6ef0*/  STS.U16 [R186+UR12], R162 ;  /* 0x000000a2ba007988 */ /* 0x0003e2000800040c */
[----:B0-----:R-:W-:Y:S02]  /*6f00*/  IMAD.IADD R14, R10, 0x1, R251 ;  /* 0x000000010a0e7824 */ /* 0x001fe400078e02fb */
[----:B------:R-:W-:Y:S01]  /*6f10*/  IMAD.X R15, R217, 0x1, R252, P1 ;  /* 0x00000001d90f7824 */ /* 0x000fe200008e06fc */
[----:B------:R-:W-:Y:S02]  /*6f20*/  IADD3 RZ, P1, R9, R251, RZ ;  /* 0x000000fb09ff7210 */ /* 0x000fe40007f3e0ff */
[----:B-1----:R-:W-:-:S02]  /*6f30*/  PRMT R162, RZ, 0x7610, R162 ;  /* 0x00007610ffa27816 */ /* 0x002fc400000000a2 */
[----:B------:R0:W4:Y:S04]  /*6f40*/  @!P0 LDG.E.U16 R152, desc[UR14][R14.64] ;  /* 0x0000000e0e988981 */ /* 0x000128000c1e1500 */
[----:B------:R1:W-:Y:S01]  /*6f50*/  STS.U16 [R186+UR12+0x400], R21 ;  /* 0x00040015ba007988 */ /* 0x0003e2000800040c */
[----:B0-----:R-:W-:Y:S02]  /*6f60*/  IMAD.IADD R14, R9, 0x1, R251 ;  /* 0x00000001090e7824 */ /* 0x001fe400078e02fb */
[----:B---3--:R-:W-:Y:S01]  /*6f70*/  IMAD.X R15, R219, 0x1, R252, P1 ;  /* 0x00000001db0f7824 */ /* 0x008fe200008e06fc */
[----:B------:R-:W-:Y:S02]  /*6f80*/  IADD3 RZ, P1, R8, R251, RZ ;  /* 0x000000fb08ff7210 */ /* 0x000fe40007f3e0ff */
[----:B-1----:R-:W-:-:S02]  /*6f90*/  PRMT R21, RZ, 0x7610, R21 ;  /* 0x00007610ff157816 */ /* 0x002fc40000000015 */
[----:B------:R0:W3:Y:S04]  /*6fa0*/  @!P0 LDG.E.U16 R162, desc[UR14][R14.64] ;  /* 0x0000000e0ea28981 */ /* 0x0000e8000c1e1500 */
[----:B------:R1:W-:Y:S01]  /*6fb0*/  STS.U16 [R186+UR12+0x800], R16 ;  /* 0x00080010ba007988 */ /* 0x0003e2000800040c */
[----:B0-----:R-:W-:Y:S02]  /*6fc0*/  IMAD.IADD R14, R8, 0x1, R251 ;  /* 0x00000001080e7824 */ /* 0x001fe400078e02fb */
[----:B------:R-:W-:Y:S01]  /*6fd0*/  IMAD.X R15, R221, 0x1, R252, P1 ;  /* 0x00000001dd0f7824 */ /* 0x000fe200008e06fc */
[----:B------:R-:W-:Y:S02]  /*6fe0*/  IADD3 RZ, P1, R7, R251, RZ ;  /* 0x000000fb07ff7210 */ /* 0x000fe40007f3e0ff */
[----:B-1----:R-:W-:-:S02]  /*6ff0*/  PRMT R16, RZ, 0x7610, R16 ;  /* 0x00007610ff107816 */ /* 0x002fc40000000010 */
[----:B------:R0:W3:Y:S01]  /*7000*/  @!P0 LDG.E.U16 R21, desc[UR14][R14.64] ;  /* 0x0000000e0e158981 */ /* 0x0000e2000c1e1500 */
[----:B------:R-:W-:Y:S01]  /*7010*/  PRMT R176, RZ, 0x7610, R176 ;  /* 0x00007610ffb07816 */ /* 0x000fe200000000b0 */
[----:B0-----:R-:W-:Y:S02]  /*7020*/  IMAD.IADD R14, R7, 0x1, R251 ;  /* 0x00000001070e7824 */ /* 0x001fe400078e02fb */
[----:B------:R-:W-:Y:S01]  /*7030*/  IMAD.X R15, R223, 0x1, R252, P1 ;  /* 0x00000001df0f7824 */ /* 0x000fe200008e06fc */
[----:B------:R-:W-:-:S04]  /*7040*/  IADD3 RZ, P1, R6, R251, RZ ;  /* 0x000000fb06ff7210 */ /* 0x000fc80007f3e0ff */
[----:B------:R0:W3:Y:S04]  /*7050*/  @!P0 LDG.E.U16 R16, desc[UR14][R14.64] ;  /* 0x0000000e0e108981 */ /* 0x0000e8000c1e1500 */
[----:B------:R1:W-:Y:S04]  /*7060*/  STL [R1+0x2d4], R9 ;  /* 0x0002d40901007387 */ /* 0x0003e80000100800 */
[----:B------:R-:W4:Y:S01]  /*7070*/  LDL.LU R12, [R1+0x28] ;  /* 0x00002800010c7983 */ /* 0x000f220000300800 */
[----:B0-----:R-:W-:Y:S02]  /*7080*/  IMAD.IADD R14, R6, 0x1, R251 ;  /* 0x00000001060e7824 */ /* 0x001fe400078e02fb */
[--C-:B------:R-:W-:Y:S01]  /*7090*/  IMAD.X R15, R3, 0x1, R252.reuse, P1 ;  /* 0x00000001030f7824 */ /* 0x100fe200008e06fc */
[----:B------:R-:W-:Y:S01]  /*70a0*/  IADD3 RZ, P1, R5, R251, RZ ;  /* 0x000000fb05ff7210 */ /* 0x000fe20007f3e0ff */
[----:B------:R-:W3:Y:S04]  /*70b0*/  LDL.LU R222, [R1] ;  /* 0x0000000001de7983 */ /* 0x000ee80000300800 */
[----:B------:R2:W4:Y:S04]  /*70c0*/  @!P0 LDG.E.U16 R176, desc[UR14][R14.64] ;  /* 0x0000000e0eb08981 */ /* 0x000528000c1e1500 */
[----:B------:R-:W4:Y:S01]  /*70d0*/  LDL R3, [R1+0x1c0] ;  /* 0x0001c00001037983 */ /* 0x000f220000100800 */
[----:B--2---:R-:W-:-:S03]  /*70e0*/  IMAD.X R15, R2, 0x1, R252, P1 ;  /* 0x00000001020f7824 */ /* 0x004fc600008e06fc */
[----:B------:R-:W2:Y:S04]  /*70f0*/  LDL R2, [R1+0x104] ;  /* 0x0001040001027983 */ /* 0x000ea80000100800 */
[----:B------:R-:W2:Y:S04]  /*7100*/  LDL.LU R225, [R1+0x24] ;  /* 0x0000240001e17983 */ /* 0x000ea80000300800 */
[----:B------:R-:W2:Y:S04]  /*7110*/  LDL.LU R224, [R1+0x20] ;  /* 0x0000200001e07983 */ /* 0x000ea80000300800 */
[----:B-1----:R-:W2:Y:S04]  /*7120*/  LDL.LU R9, [R1+0x1c] ;  /* 0x00001c0001097983 */ /* 0x002ea80000300800 */
[----:B------:R-:W2:Y:S04]  /*7130*/  LDL.LU R217, [R1+0x18] ;  /* 0x0000180001d97983 */ /* 0x000ea80000300800 */
[----:B------:R-:W2:Y:S04]  /*7140*/  LDL.LU R10, [R1+0x14] ;  /* 0x00001400010a7983 */ /* 0x000ea80000300800 */
[----:B------:R-:W2:Y:S04]  /*7150*/  LDL.LU R218, [R1+0x10] ;  /* 0x0000100001da7983 */ /* 0x000ea80000300800 */
[----:B------:R-:W2:Y:S04]  /*7160*/  LDL.LU R11, [R1+0xc] ;  /* 0x00000c00010b7983 */ /* 0x000ea80000300800 */
[----:B------:R-:W2:Y:S01]  /*7170*/  LDL.LU R220, [R1+0x8] ;  /* 0x0000080001dc7983 */ /* 0x000ea20000300800 */
[----:B------:R-:W-:-:S03]  /*7180*/  IMAD.IADD R14, R5, 0x1, R251 ;  /* 0x00000001050e7824 */ /* 0x000fc600078e02fb */
[----:B------:R0:W-:Y:S01]  /*7190*/  STS.U16 [R186+UR12+0xc00], R161 ;  /* 0x000c00a1ba007988 */ /* 0x0001e2000800040c */
[----:B------:R-:W-:-:S03]  /*71a0*/  IADD3 RZ, P1, R4, R251, RZ ;  /* 0x000000fb04ff7210 */ /* 0x000fc60007f3e0ff */
[----:B------:R1:W-:Y:S01]  /*71b0*/  STS.U16 [R186+UR12+0x1400], R20 ;  /* 0x00140014ba007988 */ /* 0x0003e2000800040c */
[----:B0-----:R-:W-:Y:S02]  /*71c0*/  PRMT R161, RZ, 0x7610, R161 ;  /* 0x00007610ffa17816 */ /* 0x001fe400000000a1 */
[----:B-1----:R-:W-:-:S04]  /*71d0*/  PRMT R20, RZ, 0x7610, R20 ;  /* 0x00007610ff147816 */ /* 0x002fc80000000014 */
[----:B------:R0:W2:Y:S04]  /*71e0*/  @!P0 LDG.E.U16 R161, desc[UR14][R14.64] ;  /* 0x0000000e0ea18981 */ /* 0x0000a8000c1e1500 */
[----:B------:R-:W-:Y:S01]  /*71f0*/  STS.U16 [R186+UR12+0x1000], R155 ;  /* 0x0010009bba007988 */ /* 0x000fe2000800040c */
[----:B0-----:R-:W-:Y:S02]  /*7200*/  IMAD.IADD R14, R4, 0x1, R251 ;  /* 0x00000001040e7824 */ /* 0x001fe400078e02fb */
[----:B------:R-:W-:Y:S01]  /*7210*/  IMAD.X R15, R13, 0x1, R252, P1 ;  /* 0x000000010d0f7824 */ /* 0x000fe200008e06fc */
[----:B------:R-:W-:Y:S04]  /*7220*/  STS.U16 [R186+UR12+0x1800], R154 ;  /* 0x0018009aba007988 */ /* 0x000fe8000800040c */
[----:B------:R0:W2:Y:S01]  /*7230*/  @!P0 LDG.E.U16 R20, desc[UR14][R14.64] ;  /* 0x0000000e0e148981 */ /* 0x0000a2000c1e1500 */
[----:B------:R-:W-:-:S03]  /*7240*/  LOP3.LUT R216, R186, 0x10, RZ, 0x3c, !PT ;  /* 0x00000010bad87812 */ /* 0x000fc600078e3cff */
[----:B------:R1:W-:Y:S01]  /*7250*/  STS.U16 [R186+UR12+0x1c00], R175 ;  /* 0x001c00afba007988 */ /* 0x0003e2000800040c */
[----:B0-----:R-:W-:Y:S02]  /*7260*/  PRMT R15, RZ, 0x7610, R15 ;  /* 0x00007610ff0f7816 */ /* 0x001fe4000000000f */
[----:B-1----:R-:W-:Y:S01]  /*7270*/  PRMT R175, RZ, 0x7610, R175 ;  /* 0x00007610ffaf7816 */ /* 0x002fe200000000af */
[----:B------:R0:W-:Y:S04]  /*7280*/  STS.U16 [R216+UR12+0x480], R160 ;  /* 0x000480a0d8007988 */ /* 0x0001e8000800040c */
[----:B------:R1:W-:Y:S01]  /*7290*/  STS.U16 [R216+UR12+0x880], R19 ;  /* 0x00088013d8007988 */ /* 0x0003e2000800040c */
[----:B0-----:R-:W-:Y:S02]  /*72a0*/  PRMT R160, RZ, 0x7610, R160 ;  /* 0x00007610ffa07816 */ /* 0x001fe400000000a0 */
[----:B-1----:R-:W-:-:S02]  /*72b0*/  PRMT R19, RZ, 0x7610, R19 ;  /* 0x00007610ff137816 */ /* 0x002fc40000000013 */
[C---:B---3--:R-:W-:Y:S01]  /*72c0*/  IADD3 RZ, P1, R222.reuse, R251, RZ ;  /* 0x000000fbdeff7210 */ /* 0x048fe20007f3e0ff */
[----:B------:R-:W-:-:S04]  /*72d0*/  IMAD.IADD R154, R222, 0x1, R251 ;  /* 0x00000001de9a7824 */ /* 0x000fc800078e02fb */
[----:B----4-:R-:W-:-:S05]  /*72e0*/  IMAD.X R155, R12, 0x1, R252, P1 ;  /* 0x000000010c9b7824 */ /* 0x010fca00008e06fc */
[----:B------:R0:W3:Y:S01]  /*72f0*/  @!P0 LDG.E.U16 R15, desc[UR14][R154.64] ;  /* 0x0000000e9a0f8981 */ /* 0x0000e2000c1e1500 */
[----:B------:R-:W-:-:S03]  /*7300*/  PRMT R14, RZ, 0x7610, R14 ;  /* 0x00007610ff0e7816 */ /* 0x000fc6000000000e */
[----:B------:R-:W-:Y:S04]  /*7310*/  STL [R1+0x228], R0 ;  /* 0x0002280001007387 */ /* 0x000fe80000100800 */
[----:B------:R1:W-:Y:S02]  /*7320*/  STS.U16 [R216+UR12+0x1080], R174 ;  /* 0x001080aed8007988 */ /* 0x0003e4000800040c */
[----:B-1----:R-:W-:Y:S02]  /*7330*/  PRMT R174, RZ, 0x7610, R174 ;  /* 0x00007610ffae7816 */ /* 0x002fe400000000ae */
[----:B------:R-:W-:Y:S01]  /*7340*/  STS.U16 [R216+UR12+0x80], R205 ;  /* 0x000080cdd8007988 */ /* 0x000fe2000800040c */
[C---:B--2---:R-:W-:Y:S01]  /*7350*/  IADD3 RZ, P1, R220.reuse, R251, RZ ;  /* 0x000000fbdcff7210 */ /* 0x044fe20007f3e0ff */
[----:B0-----:R-:W-:-:S04]  /*7360*/  IMAD.IADD R154, R220, 0x1, R251 ;  /* 0x00000001dc9a7824 */ /* 0x001fc800078e02fb */
[----:B------:R-:W-:Y:S01]  /*7370*/  IMAD.X R155, R11, 0x1, R252, P1 ;  /* 0x000000010b9b7824 */ /* 0x000fe200008e06fc */
[----:B------:R-:W-:-:S04]  /*7380*/  IADD3 RZ, P1, R218, R251, RZ ;  /* 0x000000fbdaff7210 */ /* 0x000fc80007f3e0ff */
[----:B------:R0:W2:Y:S02]  /*7390*/  @!P0 LDG.E.U16 R175, desc[UR14][R154.64] ;  /* 0x0000000e9aaf8981 */ /* 0x0000a4000c1e1500 */
[----:B0-----:R-:W-:Y:S02]  /*73a0*/  IMAD.IADD R154, R218, 0x1, R251 ;  /* 0x00000001da9a7824 */ /* 0x001fe400078e02fb */
[----:B------:R-:W-:Y:S01]  /*73b0*/  IMAD.X R155, R10, 0x1, R252, P1 ;  /* 0x000000010a9b7824 */ /* 0x000fe200008e06fc */
[----:B------:R-:W-:-:S04]  /*73c0*/  IADD3 RZ, P1, R217, R251, RZ ;  /* 0x000000fbd9ff7210 */ /* 0x000fc80007f3e0ff */
[----:B------:R0:W4:Y:S02]  /*73d0*/  @!P0 LDG.E.U16 R160, desc[UR14][R154.64] ;  /* 0x0000000e9aa08981 */ /* 0x000124000c1e1500 */
[----:B0-----:R-:W-:Y:S02]  /*73e0*/  IMAD.IADD R154, R217, 0x1, R251 ;  /* 0x00000001d99a7824 */ /* 0x001fe400078e02fb */
[----:B------:R-:W-:Y:S01]  /*73f0*/  IMAD.X R155, R9, 0x1, R252, P1 ;  /* 0x00000001099b7824 */ /* 0x000fe200008e06fc */
[----:B------:R-:W-:-:S04]  /*7400*/  IADD3 RZ, P1, R224, R251, RZ ;  /* 0x000000fbe0ff7210 */ /* 0x000fc80007f3e0ff */
[----:B------:R0:W3:Y:S02]  /*7410*/  @!P0 LDG.E.U16 R19, desc[UR14][R154.64] ;  /* 0x0000000e9a138981 */ /* 0x0000e4000c1e1500 */
[----:B0-----:R-:W-:Y:S02]  /*7420*/  IMAD.IADD R154, R224, 0x1, R251 ;  /* 0x00000001e09a7824 */ /* 0x001fe400078e02fb */
[----:B------:R-:W-:-:S05]  /*7430*/  IMAD.X R155, R225, 0x1, R252, P1 ;  /* 0x00000001e19b7824 */ /* 0x000fca00008e06fc */
[----:B------:R0:W3:Y:S02]  /*7440*/  @!P0 LDG.E.U16 R14, desc[UR14][R154.64] ;  /* 0x0000000e9a0e8981 */ /* 0x0000e4000c1e1500 */
[-C--:B0-----:R-:W-:Y:S02]  /*7450*/  IADD3 R154, P1, R0, R251.reuse, RZ ;  /* 0x000000fb009a7210 */ /* 0x081fe40007f3e0ff */
[----:B------:R-:W2:Y:S03]  /*7460*/  LDL.LU R0, [R1+0x1b0] ;  /* 0x0001b00001007983 */ /* 0x000ea60000300800 */
[----:B------:R-:W-:Y:S01]  /*7470*/  IMAD.X R155, R248, 0x1, R252, P1 ;  /* 0x00000001f89b7824 */ /* 0x000fe200008e06fc */
[----:B------:R0:W-:Y:S04]  /*7480*/  STL [R1+0x22c], R248 ;  /* 0x00022cf801007387 */ /* 0x0001e80000100800 */
[----:B------:R1:W4:Y:S04]  /*7490*/  @!P0 LDG.E.U16 R174, desc[UR14][R154.64] ;  /* 0x0000000e9aae8981 */ /* 0x000328000c1e1500 */
[----:B0-----:R-:W3:Y:S01]  /*74a0*/  LDL.LU R248, [R1+0xf4] ;  /* 0x0000f40001f87983 */ /* 0x001ee20000300800 */
[----:B-1----:R-:W-:-:S03]  /*74b0*/  IADD3 R154, P1, R3, R251, RZ ;  /* 0x000000fb039a7210 */ /* 0x002fc60007f3e0ff */
[----:B------:R-:W4:Y:S02]  /*74c0*/  LDL R205, [R1+0x170] ;  /* 0x0001700001cd7983 */ /* 0x000f240000100800 */
[----:B------:R-:W-:Y:S02]  /*74d0*/  IMAD.X R155, R2, 0x1, R252, P1 ;  /* 0x00000001029b7824 */ /* 0x000fe400008e06fc */
[----:B------:R-:W4:Y:S04]  /*74e0*/  LDL R226, [R1+0x160] ;  /* 0x0001600001e27983 */ /* 0x000f280000100800 */
[----:B------:R-:W4:Y:S04]  /*74f0*/  LDL R232, [R1+0x150] ;  /* 0x0001500001e87983 */ /* 0x000f280000100800 */
[----:B------:R-:W4:Y:S04]  /*7500*/  LDL R3, [R1+0x94] ;  /* 0x0000940001037983 */ /* 0x000f280000100800 */
[----:B------:R-:W4:Y:S04]  /*7510*/  LDL R2, [R1+0x140] ;  /* 0x0001400001027983 */ /* 0x000f280000100800 */
[----:B------:R-:W4:Y:S04]  /*7520*/  LDL R231, [R1+0x84] ;  /* 0x0000840001e77983 */ /* 0x000f280000100800 */
[----:B------:R-:W4:Y:S04]  /*7530*/  LDL.LU R229, [R1+0xc4] ;  /* 0x0000c40001e57983 */ /* 0x000f280000300800 */
[----:B------:R-:W4:Y:S04]  /*7540*/  LDL.LU R228, [R1+0x180] ;  /* 0x0001800001e47983 */ /* 0x000f280000300800 */
[----:B------:R-:W4:Y:S04]  /*7550*/  LDL.LU R237, [R1+0xd4] ;  /* 0x0000d40001ed7983 */ /* 0x000f280000300800 */
[----:B------:R-:W4:Y:S04]  /*7560*/  LDL.LU R236, [R1+0x190] ;  /* 0x0001900001ec7983 */ /* 0x000f280000300800 */
[----:B------:R0:W-:Y:S04]  /*7570*/  STS.U16 [R216+UR12+0x1480], R173 ;  /* 0x001480add8007988 */ /* 0x0001e8000800040c */
[----:B------:R1:W-:Y:S04]  /*7580*/  STS.U16 [R216+UR12+0x1880], R172 ;  /* 0x001880acd8007988 */ /* 0x0003e8000800040c */
[----:B------:R1:W-:Y:S01]  /*7590*/  STS.U16 [R216+UR12+0x1c80], R171 ;  /* 0x001c80abd8007988 */ /* 0x0003e2000800040c */
[----:B0-----:R-:W-:-:S03]  /*75a0*/  PRMT R173, RZ, 0x7610, R173 ;  /* 0x00007610ffad7816 */ /* 0x001fc600000000ad */
[----:B------:R-:W4:Y:S04]  /*75b0*/  LDL.LU R242, [R1+0x19c] ;  /* 0x00019c0001f27983 */ /* 0x000f280000300800 */
[----:B------:R2:W4:Y:S01]  /*75c0*/  @!P0 LDG.E.U16 R173, desc[UR14][R154.64] ;  /* 0x0000000e9aad8981 */ /* 0x000522000c1e1500 */
[----:B-1----:R-:W-:Y:S02]  /*75d0*/  PRMT R172, RZ, 0x7610, R172 ;  /* 0x00007610ffac7816 */ /* 0x002fe400000000ac */
[----:B------:R-:W-:Y:S02]  /*75e0*/  PRMT R171, RZ, 0x7610, R171 ;  /* 0x00007610ffab7816 */ /* 0x000fe400000000ab */
[----:B--2---:R-:W-:Y:S01]  /*75f0*/  IADD3 R154, P1, R0, R251, RZ ;  /* 0x000000fb009a7210 */ /* 0x004fe20007f3e0ff */
[----:B------:R-:W-:Y:S04]  /*7600*/  STL [R1+0x230], R0 ;  /* 0x0002300001007387 */ /* 0x000fe80000100800 */
[----:B---3--:R-:W-:-:S05]  /*7610*/  IMAD.X R155, R248, 0x1, R252, P1 ;  /* 0x00000001f89b7824 */ /* 0x008fca00008e06fc */
[----:B------:R0:W2:Y:S02]  /*7620*/  @!P0 LDG.E.U16 R172, desc[UR14][R154.64] ;  /* 0x0000000e9aac8981 */ /* 0x0000a4000c1e1500 */
[-C--:B0-----:R-:W-:Y:S02]  /*7630*/  IADD3 R154, P1, R244, R251.reuse, RZ ;  /* 0x000000fbf49a7210 */ /* 0x081fe40007f3e0ff */
[----:B------:R-:W-:Y:S03]  /*7640*/  STL [R1+0x234], R248 ;  /* 0x000234f801007387 */ /* 0x000fe60000100800 */
[----:B------:R-:W-:Y:S01]  /*7650*/  IMAD.X R155, R245, 0x1, R252, P1 ;  /* 0x00000001f59b7824 */ /* 0x000fe200008e06fc */
[----:B------:R-:W-:Y:S04]  /*7660*/  STL [R1+0x238], R244 ;  /* 0x000238f401007387 */ /* 0x000fe80000100800 */
[----:B------:R-:W-:Y:S04]  /*7670*/  STL [R1+0x23c], R245 ;  /* 0x00023cf501007387 */ /* 0x000fe80000100800 */
[----:B------:R4:W3:Y:S02]  /*7680*/  @!P0 LDG.E.U16 R171, desc[UR14][R154.64] ;  /* 0x0000000e9aab8981 */ /* 0x0008e4000c1e1500 */
[----:B----4-:R-:W-:-:S02]  /*7690*/  IADD3 R154, P1, R236, R251, RZ ;  /* 0x000000fbec9a7210 */ /* 0x010fc40007f3e0ff */
[----:B------:R0:W-:Y:S04]  /*76a0*/  STL [R1+0x240], R236 ;  /* 0x000240ec01007387 */ /* 0x0001e80000100800 */
[----:B0-----:R-:W4:Y:S04]  /*76b0*/  LDL.LU R236, [R1+0xb4] ;  /* 0x0000b40001ec7983 */ /* 0x001f280000300800 */
[----:B------:R0:W-:Y:S01]  /*76c0*/  STS.U16 [R216+UR12+0xc80], R181 ;  /* 0x000c80b5d8007988 */ /* 0x0001e2000800040c */
[----:B------:R-:W-:Y:S01]  /*76d0*/  IMAD.X R155, R237, 0x1, R252, P1 ;  /* 0x00000001ed9b7824 */ /* 0x000fe200008e06fc */
[----:B0-----:R-:W-:-:S05]  /*76e0*/  LOP3.LUT R181, R186, 0x20, RZ, 0x3c, !PT ;  /* 0x00000020bab57812 */ /* 0x001fca00078e3cff */
[----:B------:R0:W-:Y:S02]  /*76f0*/  STS.U16 [R181+UR12+0x100], R170 ;  /* 0x000100aab5007988 */ /* 0x0001e4000800040c */
[----:B0-----:R-:W-:Y:S02]  /*7700*/  PRMT R170, RZ, 0x7610, R170 ;  /* 0x00007610ffaa7816 */ /* 0x001fe400000000aa */
[----:B------:R0:W-:Y:S04]  /*7710*/  STS.U16 [R181+UR12+0x500], R169 ;  /* 0x000500a9b5007988 */ /* 0x0001e8000800040c */
[----:B------:R1:W3:Y:S01]  /*7720*/  @!P0 LDG.E.U16 R170, desc[UR14][R154.64] ;  /* 0x0000000e9aaa8981 */ /* 0x0002e2000c1e1500 */
[----:B0-----:R-:W-:Y:S02]  /*7730*/  PRMT R169, RZ, 0x7610, R169 ;  /* 0x00007610ffa97816 */ /* 0x001fe400000000a9 */
[----:B-1----:R-:W-:-:S05]  /*7740*/  IADD3 R154, P1, R228, R251, RZ ;  /* 0x000000fbe49a7210 */ /* 0x002fca0007f3e0ff */
[----:B------:R-:W-:Y:S01]  /*7750*/  IMAD.X R155, R229, 0x1, R252, P1 ;  /* 0x00000001e59b7824 */ /* 0x000fe200008e06fc */
[----:B------:R-:W-:Y:S04]  /*7760*/  STL [R1+0x244], R237 ;  /* 0x000244ed01007387 */ /* 0x000fe80000100800 */
[----:B------:R0:W3:Y:S04]  /*7770*/  @!P0 LDG.E.U16 R169, desc[UR14][R154.64] ;  /* 0x0000000e9aa98981 */ /* 0x0000e8000c1e1500 */
[----:B------:R1:W-:Y:S01]  /*7780*/  STL [R1+0x248], R228 ;  /* 0x000248e401007387 */ /* 0x0003e20000100800 */
[----:B0-----:R-:W-:-:S03]  /*7790*/  IADD3 R154, P1, R205, R251, RZ ;  /* 0x000000fbcd9a7210 */ /* 0x001fc60007f3e0ff */
[----:B------:R0:W-:Y:S04]  /*77a0*/  STL [R1+0x24c], R229 ;  /* 0x00024ce501007387 */ /* 0x0001e80000100800 */
[----:B------:R-:W2:Y:S04]  /*77b0*/  LDL R230, [R1+0x130] ;  /* 0x0001300001e67983 */ /* 0x000ea80000100800 */
[----:B-1----:R-:W3:Y:S04]  /*77c0*/  LDL R228, [R1+0x120] ;  /* 0x0001200001e47983 */ /* 0x002ee80000100800 */
[----:B0-----:R-:W3:Y:S04]  /*77d0*/  LDL R229, [R1+0x74] ;  /* 0x0000740001e57983 */ /* 0x001ee80000100800 */
[----:B------:R-:W3:Y:S01]  /*77e0*/  LDL R205, [R1+0x64] ;  /* 0x0000640001cd7983 */ /* 0x000ee20000100800 */
[----:B----4-:R-:W-:-:S03]  /*77f0*/  IMAD.X R155, R236, 0x1, R252, P1 ;  /* 0x00000001ec9b7824 */ /* 0x010fc600008e06fc */
[----:B------:R0:W-:Y:S04]  /*7800*/  STL [R1+0x258], R236 ;  /* 0x000258ec01007387 */ /* 0x0001e80000100800 */
[----:B0-----:R-:W4:Y:S04]  /*7810*/  LDL.LU R236, [R1+0xa4] ;  /* 0x0000a40001ec7983 */ /* 0x001f280000300800 */
[----:B------:R0:W-:Y:S04]  /*7820*/  STS.U16 [R181+UR12+0x900], R168 ;  /* 0x000900a8b5007988 */ /* 0x0001e8000800040c */
[----:B------:R-:W3:Y:S01]  /*7830*/  LDL R227, [R1+0x1cc] ;  /* 0x0001cc0001e37983 */ /* 0x000ee20000100800 */
[----:B0-----:R-:W-:-:S03]  /*7840*/  PRMT R168, RZ, 0x7610, R168 ;  /* 0x00007610ffa87816 */ /* 0x001fc600000000a8 */
[----:B------:R0:W-:Y:S04]  /*7850*/  STS.U16 [R181+UR12+0xd00], R167 ;  /* 0x000d00a7b5007988 */ /* 0x0001e8000800040c */
[----:B------:R1:W3:Y:S01]  /*7860*/  @!P0 LDG.E.U16 R168, desc[UR14][R154.64] ;  /* 0x0000000e9aa88981 */ /* 0x0002e2000c1e1500 */
[----:B0-----:R-:W-:Y:S02]  /*7870*/  PRMT R167, RZ, 0x7610, R167 ;  /* 0x00007610ffa77816 */ /* 0x001fe400000000a7 */
[-C--:B-1----:R-:W-:Y:S02]  /*7880*/  IADD3 R154, P1, R226, R251.reuse, RZ ;  /* 0x000000fbe29a7210 */ /* 0x082fe40007f3e0ff */
[----:B------:R-:W3:Y:S04]  /*7890*/  LDL R226, [R1+0x110] ;  /* 0x0001100001e27983 */ /* 0x000ee80000100800 */
[----:B------:R0:W-:Y:S02]  /*78a0*/  STS.U16 [R181+UR12+0x1100], R166 ;  /* 0x001100a6b5007988 */ /* 0x0001e4000800040c */
[----:B0-----:R-:W-:Y:S01]  /*78b0*/  PRMT R166, RZ, 0x7610, R166 ;  /* 0x00007610ffa67816 */ /* 0x001fe200000000a6 */
[----:B----4-:R-:W-:Y:S01]  /*78c0*/  IMAD.X R155, R236, 0x1, R252, P1 ;  /* 0x00000001ec9b7824 */ /* 0x010fe200008e06fc */
[----:B------:R-:W-:Y:S04]  /*78d0*/  STL [R1+0x274], R236 ;  /* 0x000274ec01007387 */ /* 0x000fe80000100800 */
[----:B------:R0:W4:Y:S04]  /*78e0*/  @!P0 LDG.E.U16 R167, desc[UR14][R154.64] ;  /* 0x0000000e9aa78981 */ /* 0x000128000c1e1500 */
[----:B------:R-:W4:Y:S04]  /*78f0*/  LDL R216, [R1+0x1bc] ;  /* 0x0001bc0001d87983 */ /* 0x000f280000100800 */
[----:B------:R-:W4:Y:S01]  /*7900*/  LDL R0, [R1+0xf0] ;  /* 0x0000f00001007983 */ /* 0x000f220000100800 */
[----:B0-----:R-:W-:-:S05]  /*7910*/  IADD3 R154, P1, R232, R251, RZ ;  /* 0x000000fbe89a7210 */ /* 0x001fca0007f3e0ff */
[--C-:B------:R-:W-:Y:S02]  /*7920*/  IMAD.X R155, R3, 0x1, R252.reuse, P1 ;  /* 0x00000001039b7824 */ /* 0x100fe400008e06fc */
[----:B------:R-:W4:Y:S04]  /*7930*/  LDL R3, [R1+0x100] ;  /* 0x0001000001037983 */ /* 0x000f280000100800 */
[----:B------:R0:W4:Y:S02]  /*7940*/  @!P0 LDG.E.U16 R166, desc[UR14][R154.64] ;  /* 0x0000000e9aa68981 */ /* 0x000124000c1e1500 */
[----:B0-----:R-:W-:Y:S02]  /*7950*/  IADD3 R154, P1, R2, R251, RZ ;  /* 0x000000fb029a7210 */ /* 0x001fe40007f3e0ff */
[----:B------:R-:W4:Y:S04]  /*7960*/  LDL R2, [R1+0x1ac] ;  /* 0x0001ac0001027983 */ /* 0x000f280000100800 */
[----:B------:R0:W-:Y:S01]  /*7970*/  STS.U16 [R181+UR12+0x1500], R165 ;  /* 0x001500a5b5007988 */ /* 0x0001e2000800040c */
[----:B------:R-:W-:-:S03]  /*7980*/  IMAD.X R155, R231, 0x1, R252, P1 ;  /* 0x00000001e79b7824 */ /* 0x000fc600008e06fc */
[----:B------:R1:W-:Y:S04]  /*7990*/  STS.U16 [R181+UR12+0x1900], R164 ;  /* 0x001900a4b5007988 */ /* 0x0003e8000800040c */
[----:B------:R2:W-:Y:S01]  /*79a0*/  STS.U16 [R181+UR12+0x1d00], R163 ;  /* 0x001d00a3b5007988 */ /* 0x0005e2000800040c */
[----:B0-----:R-:W-:-:S03]  /*79b0*/  PRMT R165, RZ, 0x7610, R165 ;  /* 0x00007610ffa57816 */ /* 0x001fc600000000a5 */
[----:B------:R-:W4:Y:S04]  /*79c0*/  LDL.LU R243, [R1+0xe0] ;  /* 0x0000e00001f37983 */ /* 0x000f280000300800 */
[----:B------:R0:W4:Y:S01]  /*79d0*/  @!P0 LDG.E.U16 R165, desc[UR14][R154.64] ;  /* 0x0000000e9aa58981 */ /* 0x000122000c1e1500 */
[----:B-1----:R-:W-:Y:S02]  /*79e0*/  PRMT R164, RZ, 0x7610, R164 ;  /* 0x00007610ffa47816 */ /* 0x002fe400000000a4 */
[----:B--2---:R-:W-:Y:S01]  /*79f0*/  PRMT R163, RZ, 0x7610, R163 ;  /* 0x00007610ffa37816 */ /* 0x004fe200000000a3 */
[----:B------:R-:W2:Y:S04]  /*7a00*/  LDL.LU R234, [R1+0x18c] ;  /* 0x00018c0001ea7983 */ /* 0x000ea80000300800 */
[----:B------:R-:W2:Y:S01]  /*7a10*/  LDL.LU R235, [R1+0xd0] ;  /* 0x0000d00001eb7983 */ /* 0x000ea20000300800 */
[----:B0-----:R-:W-:-:S05]  /*7a20*/  IADD3 R154, P1, R230, R251, RZ ;  /* 0x000000fbe69a7210 */ /* 0x001fca0007f3e0ff */
[----:B---3--:R-:W-:-:S05]  /*7a30*/  IMAD.X R155, R229, 0x1, R252, P1 ;  /* 0x00000001e59b7824 */ /* 0x008fca00008e06fc */
[----:B------:R0:W3:Y:S02]  /*7a40*/  @!P0 LDG.E.U16 R164, desc[UR14][R154.64] ;  /* 0x0000000e9aa48981 */ /* 0x0000e4000c1e1500 */
[----:B0-----:R-:W-:-:S05]  /*7a50*/  IADD3 R154, P1, R228, R251, RZ ;  /* 0x000000fbe49a7210 */ /* 0x001fca0007f3e0ff */
[----:B------:R-:W-:Y:S01]  /*7a60*/  IMAD.X R155, R205, 0x1, R252, P1 ;  /* 0x00000001cd9b7824 */ /* 0x000fe200008e06fc */
[----:B------:R-:W-:-:S04]  /*7a70*/  LOP3.LUT R205, R186, 0x30, RZ, 0x3c, !PT ;  /* 0x00000030bacd7812 */ /* 0x000fc800078e3cff */
[----:B------:R0:W3:Y:S04]  /*7a80*/  @!P0 LDG.E.U16 R163, desc[UR14][R154.64] ;  /* 0x0000000e9aa38981 */ /* 0x0000e8000c1e1500 */
[----:B------:R1:W-:Y:S01]  /*7a90*/  STS.U16 [R205+UR12+0x180], R159 ;  /* 0x0001809fcd007988 */ /* 0x0003e2000800040c */
[----:B0-----:R-:W-:Y:S02]  /*7aa0*/  IADD3 R154, P1, R227, R251, RZ ;  /* 0x000000fbe39a7210 */ /* 0x001fe40007f3e0ff */
[----:B-1----:R-:W-:-:S03]  /*7ab0*/  PRMT R159, RZ, 0x7610, R159 ;  /* 0x00007610ff9f7816 */ /* 0x002fc6000000009f */
[----:B------:R-:W-:Y:S01]  /*7ac0*/  IMAD.X R155, R226, 0x1, R252, P1 ;  /* 0x00000001e29b7824 */ /* 0x000fe200008e06fc */
[----:B------:R0:W-:Y:S04]  /*7ad0*/  STS.U16 [R205+UR12+0x580], R158 ;  /* 0x0005809ecd007988 */ /* 0x0001e8000800040c */
[----:B------:R4:W3:Y:S04]  /*7ae0*/  @!P0 LDG.E.U16 R159, desc[UR14][R154.64] ;  /* 0x0000000e9a9f8981 */ /* 0x0008e8000c1e1500 */
[----:B------:R-:W3:Y:S01]  /*7af0*/  LDL.LU R226, [R1+0x17c] ;  /* 0x00017c0001e27983 */ /* 0x000ee20000300800 */
[----:B0-----:R-:W-:-:S03]  /*7b00*/  PRMT R158, RZ, 0x7610, R158 ;  /* 0x00007610ff9e7816 */ /* 0x001fc6000000009e */
[----:B------:R-:W3:Y:S04]  /*7b10*/  LDL.LU R227, [R1+0xc0] ;  /* 0x0000c00001e37983 */ /* 0x000ee80000300800 */
[----:B------:R-:W3:Y:S04]  /*7b20*/  LDL R231, [R1+0x13c] ;  /* 0x00013c0001e77983 */ /* 0x000ee80000100800 */
[----:B------:R-:W3:Y:S04]  /*7b30*/  LDL R230, [R1+0x12c] ;  /* 0x00012c0001e67983 */ /* 0x000ee80000100800 */
[----:B------:R-:W3:Y:S01]  /*7b40*/  LDL R229, [R1+0x70] ;  /* 0x0000700001e57983 */ /* 0x000ee20000100800 */
[----:B----4-:R-:W-:-:S05]  /*7b50*/  IADD3 R154, P1, R216, R251, RZ ;  /* 0x000000fbd89a7210 */ /* 0x010fca0007f3e0ff */
[----:B------:R-:W-:-:S05]  /*7b60*/  IMAD.X R155, R3, 0x1, R252, P1 ;  /* 0x00000001039b7824 */ /* 0x000fca00008e06fc */
[----:B------:R0:W4:Y:S02]  /*7b70*/  @!P0 LDG.E.U16 R158, desc[UR14][R154.64] ;  /* 0x0000000e9a9e8981 */ /* 0x000124000c1e1500 */
[----:B0-----:R-:W-:Y:S02]  /*7b80*/  IADD3 R154, P1, R2, R251, RZ ;  /* 0x000000fb029a7210 */ /* 0x001fe40007f3e0ff */
[----:B------:R-:W4:Y:S03]  /*7b90*/  LDL R2, [R1+0x15c] ;  /* 0x00015c0001027983 */ /* 0x000f260000100800 */
[----:B------:R-:W-:Y:S02]  /*7ba0*/  IMAD.X R155, R0, 0x1, R252, P1 ;  /* 0x00000001009b7824 */ /* 0x000fe400008e06fc */
[----:B------:R-:W4:Y:S04]  /*7bb0*/  LDL R0, [R1+0x80] ;  /* 0x0000800001007983 */ /* 0x000f280000100800 */
[----:B------:R-:W4:Y:S04]  /*7bc0*/  LDL.LU R236, [R1+0x90] ;  /* 0x0000900001ec7983 */ /* 0x000f280000300800 */
[----:B------:R-:W4:Y:S04]  /*7bd0*/  LDL.LU R237, [R1+0xb0] ;  /* 0x0000b00001ed7983 */ /* 0x000f280000300800 */
[----:B------:R-:W4:Y:S04]  /*7be0*/  LDL.LU R249, [R1+0x16c] ;  /* 0x00016c0001f97983 */ /* 0x000f280000300800 */
[----:B------:R0:W-:Y:S02]  /*7bf0*/  STS.U16 [R205+UR12+0x980], R157 ;  /* 0x0009809dcd007988 */ /* 0x0001e4000800040c */
[----:B0-----:R-:W-:-:S02]  /*7c00*/  PRMT R157, RZ, 0x7610, R157 ;  /* 0x00007610ff9d7816 */ /* 0x001fc4000000009d */
[----:B------:R0:W-:Y:S04]  /*7c10*/  STS.U16 [R205+UR12+0xd80], R156 ;  /* 0x000d809ccd007988 */ /* 0x0001e8000800040c */
[----:B------:R1:W4:Y:S01]  /*7c20*/  @!P0 LDG.E.U16 R157, desc[UR14][R154.64] ;  /* 0x0000000e9a9d8981 */ /* 0x000322000c1e1500 */
[----:B0-----:R-:W-:Y:S02]  /*7c30*/  PRMT R156, RZ, 0x7610, R156 ;  /* 0x00007610ff9c7816 */ /* 0x001fe4000000009c */
[----:B-1----:R-:W-:Y:S01]  /*7c40*/  IADD3 R154, P1, R242, R251, RZ ;  /* 0x000000fbf29a7210 */ /* 0x002fe20007f3e0ff */
[----:B------:R2:W-:Y:S04]  /*7c50*/  STS.U16 [R205+UR12+0x1180], R180 ;  /* 0x001180b4cd007988 */ /* 0x0005e8000800040c */
[----:B------:R-:W-:-:S05]  /*7c60*/  IMAD.X R155, R243, 0x1, R252, P1 ;  /* 0x00000001f39b7824 */ /* 0x000fca00008e06fc */
[----:B------:R0:W4:Y:S01]  /*7c70*/  @!P0 LDG.E.U16 R156, desc[UR14][R154.64] ;  /* 0x0000000e9a9c8981 */ /* 0x000122000c1e1500 */
[----:B--2---:R-:W-:-:S05]  /*7c80*/  IADD3 R180, P1, R234, R251, RZ ;  /* 0x000000fbeab47210 */ /* 0x004fca0007f3e0ff */
[----:B------:R-:W-:Y:S01]  /*7c90*/  IMAD.X R181, R235, 0x1, R252, P1 ;  /* 0x00000001ebb57824 */ /* 0x000fe200008e06fc */
[----:B0-----:R-:W-:-:S06]  /*7ca0*/  PRMT R155, RZ, 0x7610, R155 ;  /* 0x00007610ff9b7816 */ /* 0x001fcc000000009b */
[----:B------:R3:W2:Y:S01]  /*7cb0*/  @!P0 LDG.E.U16 R155, desc[UR14][R180.64] ;  /* 0x0000000eb49b8981 */ /* 0x0006a2000c1e1500 */
[----:B------:R-:W-:Y:S02]  /*7cc0*/  PRMT R154, RZ, 0x7610, R154 ;  /* 0x00007610ff9a7816 */ /* 0x000fe4000000009a */
[-C--:B---3--:R-:W-:Y:S01]  /*7cd0*/  IADD3 R180, P1, R226, R251.reuse, RZ ;  /* 0x000000fbe2b47210 */ /* 0x088fe20007f3e0ff */
[----:B------:R-:W-:Y:S04]  /*7ce0*/  STL [R1+0x250], R242 ;  /* 0x000250f201007387 */ /* 0x000fe80000100800 */
[----:B------:R-:W-:Y:S01]  /*7cf0*/  IMAD.X R181, R227, 0x1, R252, P1 ;  /* 0x00000001e3b57824 */ /* 0x000fe200008e06fc */
[----:B------:R-:W-:Y:S04]  /*7d00*/  STL [R1+0x254], R243 ;  /* 0x000254f301007387 */ /* 0x000fe80000100800 */
[----:B------:R0:W-:Y:S04]  /*7d10*/  STL [R1+0x25c], R234 ;  /* 0x00025cea01007387 */ /* 0x0001e80000100800 */
[----:B------:R4:W3:Y:S04]  /*7d20*/  @!P0 LDG.E.U16 R154, desc[UR14][R180.64] ;  /* 0x0000000eb49a8981 */ /* 0x0008e8000c1e1500 */
[----:B0-----:R-:W2:Y:S04]  /*7d30*/  LDL.LU R234, [R1+0xa0] ;  /* 0x0000a00001ea7983 */ /* 0x001ea80000300800 */
[----:B------:R-:W-:Y:S04]  /*7d40*/  STL [R1+0x260], R235 ;  /* 0x000260eb01007387 */ /* 0x000fe80000100800 */
[----:B------:R-:W-:Y:S04]  /*7d50*/  STL [R1+0x264], R226 ;  /* 0x000264e201007387 */ /* 0x000fe80000100800 */
[----:B------:R-:W-:Y:S01]  /*7d60*/  STL [R1+0x268], R227 ;  /* 0x000268e301007387 */ /* 0x000fe20000100800 */
[----:B----4-:R-:W-:-:S03]  /*7d70*/  IADD3 R180, P1, R249, R251, RZ ;  /* 0x000000fbf9b47210 */ /* 0x010fc60007f3e0ff */
[----:B------:R-:W-:Y:S02]  /*7d80*/  STL [R1+0x26c], R249 ;  /* 0x00026cf901007387 */ /* 0x000fe40000100800 */
[----:B------:R-:W-:Y:S02]  /*7d90*/  IMAD.X R181, R237, 0x1, R252, P1 ;  /* 0x00000001edb57824 */ /* 0x000fe400008e06fc */
[----:B------:R0:W-:Y:S04]  /*7da0*/  STL [R1+0x270], R237 ;  /* 0x000270ed01007387 */ /* 0x0001e80000100800 */
[----:B0-----:R-:W4:Y:S04]  /*7db0*/  LDL.LU R237, [R1+0x14c] ;  /* 0x00014c0001ed7983 */ /* 0x001f280000300800 */
[----:B------:R-:W3:Y:S04]  /*7dc0*/  LDL R228, [R1+0x11c] ;  /* 0x00011c0001e47983 */ /* 0x000ee80000100800 */
[----:B------:R-:W3:Y:S04]  /*7dd0*/  LDL R227, [R1+0x60] ;  /* 0x0000600001e37983 */ /* 0x000ee80000100800 */
[----:B------:R0:W-:Y:S04]  /*7de0*/  STS.U16 [R205+UR12+0x1980], R153 ;  /* 0x00198099cd007988 */ /* 0x0001e8000800040c */
[----:B------:R-:W3:Y:S04]  /*7df0*/  LDL R3, [R1+0x1c8] ;  /* 0x0001c80001037983 */ /* 0x000ee80000100800 */
[----:B------:R-:W-:Y:S01]  /*7e00*/  STS.U16 [R205+UR12+0x1580], R183 ;  /* 0x001580b7cd007988 */ /* 0x000fe2000800040c */
[----:B0-----:R-:W-:-:S03]  /*7e10*/  PRMT R153, RZ, 0x7610, R153 ;  /* 0x00007610ff997816 */ /* 0x001fc60000000099 */
[----:B------:R0:W-:Y:S04]  /*7e20*/  STS.U16 [R205+UR12+0x1d80], R179 ;  /* 0x001d80b3cd007988 */ /* 0x0001e8000800040c */
[----:B------:R1:W3:Y:S04]  /*7e30*/  @!P0 LDG.E.U16 R153, desc[UR14][R180.64] ;  /* 0x0000000eb4998981 */ /* 0x0002e8000c1e1500 */
[----:B------:R-:W3:Y:S01]  /*7e40*/  LDL R226, [R1+0x1b8] ;  /* 0x0001b80001e27983 */ /* 0x000ee20000100800 */
[----:B0-----:R-:W-:-:S03]  /*7e50*/  LOP3.LUT R205, R186, 0x40, RZ, 0x3c, !PT ;  /* 0x00000040bacd7812 */ /* 0x001fc600078e3cff */
[----:B------:R-:W3:Y:S01]  /*7e60*/  LDL R216, [R1+0xfc] ;  /* 0x0000fc0001d87983 */ /* 0x000ee20000100800 */
[----:B-1----:R-:W-:-:S03]  /*7e70*/  IADD3 R180, P1, R2, R251, RZ ;  /* 0x000000fb02b47210 */ /* 0x002fc60007f3e0ff */
[----:B------:R-:W3:Y:S01]  /*7e80*/  LDL R2, [R1+0x10c] ;  /* 0x00010c0001027983 */ /* 0x000ee20000100800 */
[----:B------:R-:W-:-:S03]  /*7e90*/  PRMT R179, RZ, 0x7610, R179 ;  /* 0x00007610ffb37816 */ /* 0x000fc600000000b3 */
[----:B------:R4:W-:Y:S04]  /*7ea0*/  STS.U16 [R205+UR12+0x200], R182 ;  /* 0x000200b6cd007988 */ /* 0x0009e8000800040c */
[----:B------:R0:W-:Y:S01]  /*7eb0*/  STS.U16 [R205+UR12+0x600], R204 ;  /* 0x000600cccd007988 */ /* 0x0001e2000800040c */
[----:B--2---:R-:W-:-:S05]  /*7ec0*/  IMAD.X R181, R234, 0x1, R252, P1 ;  /* 0x00000001eab57824 */ /* 0x004fca00008e06fc */
[----:B------:R1:W2:Y:S04]  /*7ed0*/  @!P0 LDG.E.U16 R179, desc[UR14][R180.64] ;  /* 0x0000000eb4b38981 */ /* 0x0002a8000c1e1500 */
[----:B------:R-:W-:Y:S01]  /*7ee0*/  STL [R1+0x278], R234 ;  /* 0x000278ea01007387 */ /* 0x000fe20000100800 */
[----:B-1----:R-:W-:Y:S02]  /*7ef0*/  PRMT R180, RZ, 0x7610, R180 ;  /* 0x00007610ffb47816 */ /* 0x002fe400000000b4 */
[----:B----4-:R-:W-:-:S05]  /*7f00*/  IADD3 R182, P1, R237, R251, RZ ;  /* 0x000000fbedb67210 */ /* 0x010fca0007f3e0ff */
[----:B------:R-:W-:Y:S01]  /*7f10*/  IMAD.X R183, R236, 0x1, R252, P1 ;  /* 0x00000001ecb77824 */ /* 0x000fe200008e06fc */
[----:B------:R-:W-:Y:S04]  /*7f20*/  STL [R1+0x28c], R237 ;  /* 0x00028ced01007387 */ /* 0x000fe80000100800 */
[----:B------:R1:W4:Y:S04]  /*7f30*/  @!P0 LDG.E.U16 R180, desc[UR14][R182.64] ;  /* 0x0000000eb6b48981 */ /* 0x000328000c1e1500 */
[----:B------:R-:W-:Y:S04]  /*7f40*/  STL [R1+0x290], R236 ;  /* 0x000290ec01007387 */ /* 0x000fe80000100800 */
[----:B0-----:R-:W2:Y:S01]  /*7f50*/  LDL R204, [R1+0x1a8] ;  /* 0x0001a80001cc7983 */ /* 0x001ea20000100800 */
[----:B-1----:R-:W-:-:S05]  /*7f60*/  IADD3 R182, P1, R231, R251, RZ ;  /* 0x000000fbe7b67210 */ /* 0x002fca0007f3e0ff */
[----:B------:R-:W-:Y:S02]  /*7f70*/  IMAD.X R183, R0, 0x1, R252, P1 ;  /* 0x0000000100b77824 */ /* 0x000fe400008e06fc */
[----:B------:R-:W4:Y:S01]  /*7f80*/  LDL R0, [R1+0xec] ;  /* 0x0000ec0001007983 */ /* 0x000f220000100800 */
[----:B------:R-:W-:-:S03]  /*7f90*/  PRMT R181, RZ, 0x7610, R181 ;  /* 0x00007610ffb57816 */ /* 0x000fc600000000b5 */
[----:B------:R0:W-:Y:S04]  /*7fa0*/  STS.U16 [R205+UR12+0xa00], R184 ;  /* 0x000a00b8cd007988 */ /* 0x0001e8000800040c */
[----:B------:R1:W4:Y:S04]  /*7fb0*/  @!P0 LDG.E.U16 R181, desc[UR14][R182.64] ;  /* 0x0000000eb6b58981 */ /* 0x000328000c1e1500 */
[----:B------:R3:W-:Y:S01]  /*7fc0*/  STS.U16 [R205+UR12+0xe00], R185 ;  /* 0x000e00b9cd007988 */ /* 0x0007e2000800040c */
[----:B0-----:R-:W-:-:S03]  /*7fd0*/  PRMT R184, RZ, 0x7610, R184 ;  /* 0x00007610ffb87816 */ /* 0x001fc600000000b8 */
[----:B------:R0:W-:Y:S01]  /*7fe0*/  STS.U16 [R205+UR12+0x1200], R187 ;  /* 0x001200bbcd007988 */ /* 0x0001e2000800040c */
[----:B-1----:R-:W-:-:S03]  /*7ff0*/  IADD3 R182, P1, R230, R251, RZ ;  /* 0x000000fbe6b67210 */ /* 0x002fc60007f3e0ff */
[----:B------:R-:W4:Y:S02]  /*8000*/  LDL.LU R241, [R1+0xdc] ;  /* 0x0000dc0001f17983 */ /* 0x000f240000300800 */
[----:B------:R-:W-:Y:S01]  /*8010*/  IMAD.X R183, R229, 0x1, R252, P1 ;  /* 0x00000001e5b77824 */ /* 0x000fe200008e06fc */
[----:B---3--:R-:W-:Y:S01]  /*8020*/  PRMT R185, RZ, 0x7610, R185 ;  /* 0x00007610ffb97816 */ /* 0x008fe200000000b9 */
[----:B------:R-:W3:Y:S04]  /*8030*/  LDL.LU R240, [R1+0x198] ;  /* 0x0001980001f07983 */ /* 0x000ee80000300800 */
[----:B------:R1:W3:Y:S02]  /*8040*/  @!P0 LDG.E.U16 R184, desc[UR14][R182.64] ;  /* 0x0000000eb6b88981 */ /* 0x0002e4000c1e1500 */
[----:B-1----:R-:W-:-:S05]  /*8050*/  IADD3 R182, P1, R228, R251, RZ ;  /* 0x000000fbe4b67210 */ /* 0x002fca0007f3e0ff */
[----:B------:R-:W-:-:S05]  /*8060*/  IMAD.X R183, R227, 0x1, R252, P1 ;  /* 0x00000001e3b77824 */ /* 0x000fca00008e06fc */
[----:B------:R1:W3:Y:S01]  /*8070*/  @!P0 LDG.E.U16 R185, desc[UR14][R182.64] ;  /* 0x0000000eb6b98981 */ /* 0x0002e2000c1e1500 */
[----:B0-----:R-:W-:Y:S02]  /*8080*/  PRMT R187, RZ, 0x7610, R187 ;  /* 0x00007610ffbb7816 */ /* 0x001fe400000000bb */
[----:B-1----:R-:W-:Y:S01]  /*8090*/  IADD3 R182, P1, R3, R251, RZ ;  /* 0x000000fb03b67210 */ /* 0x002fe20007f3e0ff */
[----:B------:R0:W-:Y:S04]  /*80a0*/  STS.U16 [R205+UR12+0x1600], R188 ;  /* 0x001600bccd007988 */ /* 0x0001e8000800040c */
[----:B------:R-:W-:Y:S01]  /*80b0*/  IMAD.X R183, R2, 0x1, R252, P1 ;  /* 0x0000000102b77824 */ /* 0x000fe200008e06fc */
[----:B------:R-:W3:Y:S04]  /*80c0*/  LDL.LU R3, [R1+0x108] ;  /* 0x0001080001037983 */ /* 0x000ee80000300800 */
[----:B------:R1:W3:Y:S01]  /*80d0*/  @!P0 LDG.E.U16 R187, desc[UR14][R182.64] ;  /* 0x0000000eb6bb8981 */ /* 0x0002e2000c1e1500 */
[----:B0-----:R-:W-:-:S03]  /*80e0*/  PRMT R188, RZ, 0x7610, R188 ;  /* 0x00007610ffbc7816 */ /* 0x001fc600000000bc */
[----:B------:R-:W3:Y:S04]  /*80f0*/  LDL.LU R2, [R1+0x1c4] ;  /* 0x0001c40001027983 */ /* 0x000ee80000300800 */
[----:B------:R-:W3:Y:S01]  /*8100*/  LDL.LU R233, [R1+0xcc] ;  /* 0x0000cc0001e97983 */ /* 0x000ee20000300800 */
[----:B-1----:R-:W-:-:S03]  /*8110*/  IADD3 R182, P1, R226, R251, RZ ;  /* 0x000000fbe2b67210 */ /* 0x002fc60007f3e0ff */
[----:B------:R-:W3:Y:S02]  /*8120*/  LDL.LU R232, [R1+0x188] ;  /* 0x0001880001e87983 */ /* 0x000ee40000300800 */
[----:B------:R-:W-:Y:S02]  /*8130*/  IMAD.X R183, R216, 0x1, R252, P1 ;  /* 0x00000001d8b77824 */ /* 0x000fe400008e06fc */
[----:B------:R-:W3:Y:S04]  /*8140*/  LDL R230, [R1+0x1b4] ;  /* 0x0001b40001e67983 */ /* 0x000ee80000100800 */
[----:B------:R2:W3:Y:S04]  /*8150*/  @!P0 LDG.E.U16 R188, desc[UR14][R182.64] ;  /* 0x0000000eb6bc8981 */ /* 0x0004e8000c1e1500 */
[----:B------:R-:W3:Y:S04]  /*8160*/  LDL R216, [R1+0x8c] ;  /* 0x00008c0001d87983 */ /* 0x000ee80000100800 */
[----:B------:R-:W3:Y:S04]  /*8170*/  LDL R227, [R1+0xf8] ;  /* 0x0000f80001e37983 */ /* 0x000ee80000100800 */
[----:B------:R-:W3:Y:S04]  /*8180*/  LDL.LU R234, [R1+0x148] ;  /* 0x0001480001ea7983 */ /* 0x000ee80000300800 */
[----:B------:R-:W3:Y:S04]  /*8190*/  LDL.LU R226, [R1+0x9c] ;  /* 0x00009c0001e27983 */ /* 0x000ee80000300800 */
[----:B------:R-:W3:Y:S04]  /*81a0*/  LDL.LU R235, [R1+0x158] ;  /* 0x0001580001eb7983 */ /* 0x000ee80000300800 */
[----:B------:R-:W3:Y:S04]  /*81b0*/  LDL.LU R229, [R1+0xac] ;  /* 0x0000ac0001e57983 */ /* 0x000ee80000300800 */
[----:B------:R-:W3:Y:S04]  /*81c0*/  LDL.LU R228, [R1+0x168] ;  /* 0x0001680001e47983 */ /* 0x000ee80000300800 */
[----:B------:R-:W3:Y:S01]  /*81d0*/  LDL.LU R248, [R1+0xbc] ;  /* 0x0000bc0001f87983 */ /* 0x000ee20000300800 */
[----:B--2---:R-:W-:-:S05]  /*81e0*/  IADD3 R182, P1, R204, R251, RZ ;  /* 0x000000fbccb67210 */ /* 0x004fca0007f3e0ff */
[----:B----4-:R-:W-:Y:S02]  /*81f0*/  IMAD.X R183, R0, 0x1, R252, P1 ;  /* 0x0000000100b77824 */ /* 0x010fe400008e06fc */
[----:B------:R-:W2:Y:S04]  /*8200*/  LDL.LU R0, [R1+0x178] ;  /* 0x0001780001007983 */ /* 0x000ea80000300800 */
[----:B------:R0:W-:Y:S04]  /*8210*/  STS.U16 [R205+UR12+0x1a00], R191 ;  /* 0x001a00bfcd007988 */ /* 0x0001e8000800040c */
[----:B------:R1:W-:Y:S01]  /*8220*/  STS.U16 [R205+UR12+0x1e00], R203 ;  /* 0x001e00cbcd007988 */ /* 0x0003e2000800040c */
[----:B------:R-:W-:-:S03]  /*8230*/  LOP3.LUT R204, R186, 0x50, RZ, 0x3c, !PT ;  /* 0x00000050bacc7812 */ /* 0x000fc600078e3cff */
[----:B------:R-:W4:Y:S01]  /*8240*/  LDL.LU R247, [R1+0xe8] ;  /* 0x0000e80001f77983 */ /* 0x000f220000300800 */
[----:B0-----:R-:W-:Y:S02]  /*8250*/  PRMT R191, RZ, 0x7610, R191 ;  /* 0x00007610ffbf7816 */ /* 0x001fe400000000bf */
[----:B-1----:R-:W-:Y:S01]  /*8260*/  PRMT R203, RZ, 0x7610, R203 ;  /* 0x00007610ffcb7816 */ /* 0x002fe200000000cb */
[----:B------:R0:W-:Y:S04]  /*8270*/  STS.U16 [R204+UR12+0x280], R202 ;  /* 0x000280cacc007988 */ /* 0x0001e8000800040c */
[----:B------:R3:W4:Y:S04]  /*8280*/  @!P0 LDG.E.U16 R191, desc[UR14][R182.64] ;  /* 0x0000000eb6bf8981 */ /* 0x000728000c1e1500 */
[----:B------:R-:W4:Y:S01]  /*8290*/  LDL.LU R246, [R1+0x1a4] ;  /* 0x0001a40001f67983 */ /* 0x000f220000300800 */
[----:B---3--:R-:W-:-:S05]  /*82a0*/  IADD3 R182, P1, R240, R251, RZ ;  /* 0x000000fbf0b67210 */ /* 0x008fca0007f3e0ff */
[----:B------:R-:W-:-:S05]  /*82b0*/  IMAD.X R183, R241, 0x1, R252, P1 ;  /* 0x00000001f1b77824 */ /* 0x000fca00008e06fc */
[----:B------:R1:W3:Y:S01]  /*82c0*/  @!P0 LDG.E.U16 R203, desc[UR14][R182.64] ;  /* 0x0000000eb6cb8981 */ /* 0x0002e2000c1e1500 */
[----:B0-----:R-:W-:-:S03]  /*82d0*/  PRMT R202, RZ, 0x7610, R202 ;  /* 0x00007610ffca7816 */ /* 0x001fc600000000ca */
[----:B------:R-:W-:Y:S04]  /*82e0*/  STL [R1+0x27c], R240 ;  /* 0x00027cf001007387 */ /* 0x000fe80000100800 */
[----:B------:R-:W-:Y:S04]  /*82f0*/  STL [R1+0x280], R241 ;  /* 0x000280f101007387 */ /* 0x000fe80000100800 */
[----:B------:R0:W-:Y:S01]  /*8300*/  STS.U16 [R204+UR12+0x680], R201 ;  /* 0x000680c9cc007988 */ /* 0x0001e2000800040c */
[----:B-1----:R-:W-:-:S05]  /*8310*/  IADD3 R182, P1, R232, R251, RZ ;  /* 0x000000fbe8b67210 */ /* 0x002fca0007f3e0ff */
[----:B------:R-:W-:Y:S01]  /*8320*/  IMAD.X R183, R233, 0x1, R252, P1 ;  /* 0x00000001e9b77824 */ /* 0x000fe200008e06fc */
[----:B------:R1:W-:Y:S04]  /*8330*/  STL [R1+0x284], R232 ;  /* 0x000284e801007387 */ /* 0x0003e80000100800 */
[----:B------:R2:W3:Y:S01]  /*8340*/  @!P0 LDG.E.U16 R202, desc[UR14][R182.64] ;  /* 0x0000000eb6ca8981 */ /* 0x0004e2000c1e1500 */
[----:B0-----:R-:W-:-:S03]  /*8350*/  PRMT R201, RZ, 0x7610, R201 ;  /* 0x00007610ffc97816 */ /* 0x001fc600000000c9 */
[----:B-1----:R-:W4:Y:S04]  /*8360*/  LDL.LU R232, [R1+0x138] ;  /* 0x0001380001e87983 */ /* 0x002f280000300800 */
[----:B------:R0:W-:Y:S04]  /*8370*/  STL [R1+0x288], R233 ;  /* 0x000288e901007387 */ /* 0x0001e80000100800 */
[----:B0-----:R-:W3:Y:S04]  /*8380*/  LDL.LU R233, [R1+0x7c] ;  /* 0x00007c0001e97983 */ /* 0x001ee80000300800 */
[----:B------:R0:W-:Y:S02]  /*8390*/  STS.U16 [R204+UR12+0xa80], R200 ;  /* 0x000a80c8cc007988 */ /* 0x0001e4000800040c */
[----:B0-----:R-:W-:-:S02]  /*83a0*/  PRMT R200, RZ, 0x7610, R200 ;  /* 0x00007610ffc87816 */ /* 0x001fc400000000c8 */
[----:B--2---:R-:W-:-:S05]  /*83b0*/  IADD3 R182, P1, R0, R251, RZ ;  /* 0x000000fb00b67210 */ /* 0x004fca0007f3e0ff */
[----:B------:R-:W-:Y:S01]  /*83c0*/  IMAD.X R183, R248, 0x1, R252, P1 ;  /* 0x00000001f8b77824 */ /* 0x000fe200008e06fc */
[----:B------:R0:W-:Y:S04]  /*83d0*/  STL [R1+0x294], R0 ;  /* 0x0002940001007387 */ /* 0x0001e80000100800 */
[----:B------:R1:W2:Y:S04]  /*83e0*/  @!P0 LDG.E.U16 R201, desc[UR14][R182.64] ;  /* 0x0000000eb6c98981 */ /* 0x0002a8000c1e1500 */
[----:B0-----:R-:W2:Y:S01]  /*83f0*/  LDL.LU R0, [R1+0x128] ;  /* 0x0001280001007983 */ /* 0x001ea20000300800 */
[----:B-1----:R-:W-:-:S03]  /*8400*/  IADD3 R182, P1, R228, R251, RZ ;  /* 0x000000fbe4b67210 */ /* 0x002fc60007f3e0ff */
[----:B------:R0:W-:Y:S02]  /*8410*/  STL [R1+0x298], R248 ;  /* 0x000298f801007387 */ /* 0x0001e40000100800 */
[----:B------:R-:W-:-:S05]  /*8420*/  IMAD.X R183, R229, 0x1, R252, P1 ;  /* 0x00000001e5b77824 */ /* 0x000fca00008e06fc */
[----:B------:R1:W2:Y:S04]  /*8430*/  @!P0 LDG.E.U16 R200, desc[UR14][R182.64] ;  /* 0x0000000eb6c88981 */ /* 0x0002a8000c1e1500 */
[----:B0-----:R-:W2:Y:S04]  /*8440*/  LDL.LU R248, [R1+0x6c] ;  /* 0x00006c0001f87983 */ /* 0x001ea80000300800 */
[----:B------:R-:W-:Y:S01]  /*8450*/  STL [R1+0x29c], R228 ;  /* 0x00029ce401007387 */ /* 0x000fe20000100800 */
[----:B-1----:R-:W-:-:S03]  /*8460*/  IADD3 R182, P1, R235, R251, RZ ;  /* 0x000000fbebb67210 */ /* 0x002fc60007f3e0ff */
[----:B------:R-:W-:Y:S04]  /*8470*/  STL [R1+0x2a0], R229 ;  /* 0x0002a0e501007387 */ /* 0x000fe80000100800 */
[----:B------:R0:W-:Y:S01]  /*8480*/  STL [R1+0x2a4], R235 ;  /* 0x0002a4eb01007387 */ /* 0x0001e20000100800 */
[----:B------:R-:W-:-:S03]  /*8490*/  IMAD.X R183, R226, 0x1, R252, P1 ;  /* 0x00000001e2b77824 */ /* 0x000fc600008e06fc */
[----:B0-----:R-:W2:Y:S04]  /*84a0*/  LDL.LU R235, [R1+0x118] ;  /* 0x0001180001eb7983 */ /* 0x001ea80000300800 */
[----:B------:R0:W-:Y:S04]  /*84b0*/  STL [R1+0x2a8], R226 ;  /* 0x0002a8e201007387 */ /* 0x0001e80000100800 */
[----:B0-----:R-:W2:Y:S04]  /*84c0*/  LDL.LU R226, [R1+0x5c] ;  /* 0x00005c0001e27983 */ /* 0x001ea80000300800 */
[----:B------:R0:W-:Y:S02]  /*84d0*/  STS.U16 [R204+UR12+0xe80], R199 ;  /* 0x000e80c7cc007988 */ /* 0x0001e4000800040c */
[----:B0-----:R-:W-:-:S02]  /*84e0*/  PRMT R199, RZ, 0x7610, R199 ;  /* 0x00007610ffc77816 */ /* 0x001fc400000000c7 */
[----:B------:R0:W-:Y:S04]  /*84f0*/  STS.U16 [R204+UR12+0x1280], R198 ;  /* 0x001280c6cc007988 */ /* 0x0001e8000800040c */
[----:B------:R1:W2:Y:S01]  /*8500*/  @!P0 LDG.E.U16 R199, desc[UR14][R182.64] ;  /* 0x0000000eb6c78981 */ /* 0x0002a2000c1e1500 */
[----:B0-----:R-:W-:Y:S02]  /*8510*/  PRMT R198, RZ, 0x7610, R198 ;  /* 0x00007610ffc67816 */ /* 0x001fe400000000c6 */
[----:B-1----:R-:W-:-:S05]  /*8520*/  IADD3 R182, P1, R234, R251, RZ ;  /* 0x000000fbeab67210 */ /* 0x002fca0007f3e0ff */
[----:B------:R-:W-:Y:S01]  /*8530*/  IMAD.X R183, R216, 0x1, R252, P1 ;  /* 0x00000001d8b77824 */ /* 0x000fe200008e06fc */
[----:B------:R0:W-:Y:S04]  /*8540*/  STS.U16 [R204+UR12+0x1680], R197 ;  /* 0x001680c5cc007988 */ /* 0x0001e8000800040c */
[----:B------:R4:W2:Y:S01]  /*8550*/  @!P0 LDG.E.U16 R198, desc[UR14][R182.64] ;  /* 0x0000000eb6c68981 */ /* 0x0008a2000c1e1500 */
[----:B0-----:R-:W-:Y:S02]  /*8560*/  PRMT R197, RZ, 0x7610, R197 ;  /* 0x00007610ffc57816 */ /* 0x001fe400000000c5 */
[----:B----4-:R-:W-:-:S05]  /*8570*/  IADD3 R182, P1, R232, R251, RZ ;  /* 0x000000fbe8b67210 */ /* 0x010fca0007f3e0ff */
[----:B---3--:R-:W-:Y:S01]  /*8580*/  IMAD.X R183, R233, 0x1, R252, P1 ;  /* 0x00000001e9b77824 */ /* 0x008fe200008e06fc */
[----:B------:R0:W-:Y:S04]  /*8590*/  STS.U16 [R204+UR12+0x1a80], R196 ;  /* 0x001a80c4cc007988 */ /* 0x0001e8000800040c */
[----:B------:R2:W3:Y:S01]  /*85a0*/  @!P0 LDG.E.U16 R197, desc[UR14][R182.64] ;  /* 0x0000000eb6c58981 */ /* 0x0004e2000c1e1500 */
[----:B0-----:R-:W-:-:S03]  /*85b0*/  PRMT R196, RZ, 0x7610, R196 ;  /* 0x00007610ffc47816 */ /* 0x001fc600000000c4 */
[----:B------:R0:W-:Y:S04]  /*85c0*/  STS.U16 [R204+UR12+0x1e80], R195 ;  /* 0x001e80c3cc007988 */ /* 0x0001e8000800040c */
[----:B------:R-:W-:Y:S04]  /*85d0*/  STL [R1+0x2ac], R234 ;  /* 0x0002acea01007387 */ /* 0x000fe80000100800 */
[----:B------:R1:W-:Y:S01]  /*85e0*/  STL [R1+0x2b0], R232 ;  /* 0x0002b0e801007387 */ /* 0x0003e20000100800 */
[----:B0-----:R-:W-:-:S03]  /*85f0*/  PRMT R195, RZ, 0x7610, R195 ;  /* 0x00007610ffc37816 */ /* 0x001fc600000000c3 */
[----:B------:R-:W4:Y:S04]  /*8600*/  LDL.LU R238, [R1+0x194] ;  /* 0x0001940001ee7983 */ /* 0x000f280000300800 */
[----:B-1----:R-:W3:Y:S04]  /*8610*/  LDL.LU R232, [R1+0x58] ;  /* 0x0000580001e87983 */ /* 0x002ee80000300800 */
[----:B------:R-:W3:Y:S04]  /*8620*/  LDL.LU R234, [R1+0x114] ;  /* 0x0001140001ea7983 */ /* 0x000ee80000300800 */
[----:B------:R-:W3:Y:S04]  /*8630*/  LDL.LU R229, [R1+0x68] ;  /* 0x0000680001e57983 */ /* 0x000ee80000300800 */
[----:B------:R-:W3:Y:S04]  /*8640*/  LDL.LU R228, [R1+0x124] ;  /* 0x0001240001e47983 */ /* 0x000ee80000300800 */
[----:B------:R-:W3:Y:S04]  /*8650*/  LDL.LU R236, [R1+0x78] ;  /* 0x0000780001ec7983 */ /* 0x000ee80000300800 */
[----:B------:R-:W3:Y:S04]  /*8660*/  LDL.LU R237, [R1+0x134] ;  /* 0x0001340001ed7983 */ /* 0x000ee80000300800 */
[----:B------:R-:W3:Y:S04]  /*8670*/  LDL.LU R241, [R1+0x88] ;  /* 0x0000880001f17983 */ /* 0x000ee80000300800 */
[----:B------:R-:W3:Y:S04]  /*8680*/  LDL.LU R240, [R1+0x144] ;  /* 0x0001440001f07983 */ /* 0x000ee80000300800 */
[----:B------:R-:W3:Y:S01]  /*8690*/  LDL.LU R249, [R1+0x98] ;  /* 0x0000980001f97983 */ /* 0x000ee20000300800 */
[----:B--2---:R-:W-:-:S05]  /*86a0*/  IADD3 R182, P1, R0, R251, RZ ;  /* 0x000000fb00b67210 */ /* 0x004fca0007f3e0ff */
[----:B------:R-:W-:-:S05]  /*86b0*/  IMAD.X R183, R248, 0x1, R252, P1 ;  /* 0x00000001f8b77824 */ /* 0x000fca00008e06fc */
[----:B------:R0:W2:Y:S02]  /*86c0*/  @!P0 LDG.E.U16 R196, desc[UR14][R182.64] ;  /* 0x0000000eb6c48981 */ /* 0x0000a4000c1e1500 */
[----:B0-----:R-:W-:-:S05]  /*86d0*/  IADD3 R182, P1, R235, R251, RZ ;  /* 0x000000fbebb67210 */ /* 0x001fca0007f3e0ff */
[----:B------:R-:W-:-:S05]  /*86e0*/  IMAD.X R183, R226, 0x1, R252, P1 ;  /* 0x00000001e2b77824 */ /* 0x000fca00008e06fc */
[----:B------:R0:W2:Y:S02]  /*86f0*/  @!P0 LDG.E.U16 R195, desc[UR14][R182.64] ;  /* 0x0000000eb6c38981 */ /* 0x0000a4000c1e1500 */
[----:B0-----:R-:W-:-:S05]  /*8700*/  IADD3 R182, P1, R230, R251, RZ ;  /* 0x000000fbe6b67210 */ /* 0x001fca0007f3e0ff */
[----:B------:R-:W-:Y:S02]  /*8710*/  IMAD.X R183, R227, 0x1, R252, P1 ;  /* 0x00000001e3b77824 */ /* 0x000fe400008e06fc */
[----:B------:R-:W3:Y:S04]  /*8720*/  LDL.LU R227, [R1+0x154] ;  /* 0x0001540001e37983 */ /* 0x000ee80000300800 */
[----:B------:R-:W2:Y:S04]  /*8730*/  LDL.LU R243, [R1+0xa8] ;  /* 0x0000a80001f37983 */ /* 0x000ea80000300800 */
[----:B------:R-:W3:Y:S04]  /*8740*/  LDL.LU R242, [R1+0x164] ;  /* 0x0001640001f27983 */ /* 0x000ee80000300800 */
[----:B------:R-:W2:Y:S04]  /*8750*/  LDL.LU R245, [R1+0xb8] ;  /* 0x0000b80001f57983 */ /* 0x000ea80000300800 */
[----:B------:R-:W3:Y:S04]  /*8760*/  LDL.LU R244, [R1+0x174] ;  /* 0x0001740001f47983 */ /* 0x000ee80000300800 */
[----:B------:R-:W2:Y:S04]  /*8770*/  LDL.LU R231, [R1+0xc8] ;  /* 0x0000c80001e77983 */ /* 0x000ea80000300800 */
[----:B------:R-:W3:Y:S04]  /*8780*/  LDL.LU R230, [R1+0x184] ;  /* 0x0001840001e67983 */ /* 0x000ee80000300800 */
[----:B------:R-:W2:Y:S01]  /*8790*/  LDL.LU R239, [R1+0xd8] ;  /* 0x0000d80001ef7983 */ /* 0x000ea20000300800 */
[----:B------:R-:W-:-:S05]  /*87a0*/  LOP3.LUT R216, R186, 0x60, RZ, 0x3c, !PT ;  /* 0x00000060bad87812 */ /* 0x000fca00078e3cff */
[----:B------:R0:W-:Y:S02]  /*87b0*/  STS.U16 [R216+UR12+0x300], R194 ;  /* 0x000300c2d8007988 */ /* 0x0001e4000800040c */
[----:B0-----:R-:W-:Y:S02]  /*87c0*/  PRMT R194, RZ, 0x7610, R194 ;  /* 0x00007610ffc27816 */ /* 0x001fe400000000c2 */
[----:B------:R0:W-:Y:S04]  /*87d0*/  STS.U16 [R216+UR12+0x700], R193 ;  /* 0x000700c1d8007988 */ /* 0x0001e8000800040c */
[----:B------:R1:W3:Y:S01]  /*87e0*/  @!P0 LDG.E.U16 R194, desc[UR14][R182.64] ;  /* 0x0000000eb6c28981 */ /* 0x0002e2000c1e1500 */
[----:B0-----:R-:W-:Y:S02]  /*87f0*/  PRMT R193, RZ, 0x7610, R193 ;  /* 0x00007610ffc17816 */ /* 0x001fe400000000c1 */
[----:B-1----:R-:W-:-:S05]  /*8800*/  IADD3 R182, P1, R2, R251, RZ ;  /* 0x000000fb02b67210 */ /* 0x002fca0007f3e0ff */
[----:B------:R-:W-:Y:S01]  /*8810*/  IMAD.X R183, R3, 0x1, R252, P1 ;  /* 0x0000000103b77824 */ /* 0x000fe200008e06fc */
[----:B------:R0:W-:Y:S04]  /*8820*/  STS.U16 [R216+UR12+0xb00], R192 ;  /* 0x000b00c0d8007988 */ /* 0x0001e8000800040c */
[----:B------:R1:W3:Y:S01]  /*8830*/  @!P0 LDG.E.U16 R193, desc[UR14][R182.64] ;  /* 0x0000000eb6c18981 */ /* 0x0002e2000c1e1500 */
[----:B0-----:R-:W-:Y:S02]  /*8840*/  PRMT R192, RZ, 0x7610, R192 ;  /* 0x00007610ffc07816 */ /* 0x001fe400000000c0 */
[----:B-1----:R-:W-:-:S05]  /*8850*/  IADD3 R182, P1, R246, R251, RZ ;  /* 0x000000fbf6b67210 */ /* 0x002fca0007f3e0ff */
[----:B------:R-:W-:-:S05]  /*8860*/  IMAD.X R183, R247, 0x1, R252, P1 ;  /* 0x00000001f7b77824 */ /* 0x000fca00008e06fc */
[----:B------:R4:W3:Y:S01]  /*8870*/  @!P0 LDG.E.U16 R192, desc[UR14][R182.64] ;  /* 0x0000000eb6c08981 */ /* 0x0008e2000c1e1500 */
[----:B------:R-:W-:Y:S02]  /*8880*/  PRMT R204, RZ, 0x7610, R204 ;  /* 0x00007610ffcc7816 */ /* 0x000fe400000000cc */
[----:B----4-:R-:W-:Y:S02]  /*8890*/  IADD3 R182, P1, R238, R251, RZ ;  /* 0x000000fbeeb67210 */ /* 0x010fe40007f3e0ff */
[----:B------:R-:W-:Y:S01]  /*88a0*/  PRMT R205, RZ, 0x7610, R205 ;  /* 0x00007610ffcd7816 */ /* 0x000fe200000000cd */
[----:B------:R0:W-:Y:S02]  /*88b0*/  STS.U16 [R216+UR12+0x1700], R190 ;  /* 0x001700bed8007988 */ /* 0x0001e4000800040c */
[----:B0-----:R-:W-:Y:S02]  /*88c0*/  PRMT R190, RZ, 0x7610, R190 ;  /* 0x00007610ffbe7816 */ /* 0x001fe400000000be */
[----:B------:R0:W-:Y:S02]  /*88d0*/  STS.U16 [R216+UR12+0x1b00], R189 ;  /* 0x001b00bdd8007988 */ /* 0x0001e4000800040c */
[----:B0-----:R-:W-:-:S02]  /*88e0*/  PRMT R189, RZ, 0x7610, R189 ;  /* 0x00007610ffbd7816 */ /* 0x001fc400000000bd */
[----:B------:R0:W-:Y:S02]  /*88f0*/  STS.U16 [R216+UR12+0x1300], R207 ;  /* 0x001300cfd8007988 */ /* 0x0001e4000800040c */
[----:B0-----:R-:W-:Y:S02]  /*8900*/  PRMT R207, RZ, 0x7610, R207 ;  /* 0x00007610ffcf7816 */ /* 0x001fe400000000cf */
[----:B------:R0:W-:Y:S04]  /*8910*/  STL.64 [R1+0x220], R2 ;  /* 0x0002200201007387 */ /* 0x0001e80000100a00 */
[----:B------:R1:W-:Y:S01]  /*8920*/  STS.U16 [R216+UR12+0xf00], R208 ;  /* 0x000f00d0d8007988 */ /* 0x0003e2000800040c */
[----:B0-----:R-:W0:Y:S01]  /*8930*/  S2R R3, SR_TID.X ;  /* 0x0000000000037919 */ /* 0x001e220000002100 */
[----:B-1----:R-:W-:-:S02]  /*8940*/  PRMT R208, RZ, 0x7610, R208 ;  /* 0x00007610ffd07816 */ /* 0x002fc400000000d0 */
[----:B------:R1:W-:Y:S01]  /*8950*/  STS.U16 [R216+UR12+0x1f00], R209 ;  /* 0x001f00d1d8007988 */ /* 0x0003e2000800040c */
[----:B------:R-:W-:Y:S02]  /*8960*/  LOP3.LUT R186, R186, 0x70, RZ, 0x3c, !PT ;  /* 0x00000070baba7812 */ /* 0x000fe400078e3cff */
[----:B-1----:R-:W-:-:S03]  /*8970*/  PRMT R209, RZ, 0x7610, R209 ;  /* 0x00007610ffd17816 */ /* 0x002fc600000000d1 */
[----:B------:R1:W-:Y:S02]  /*8980*/  STS.U16 [R186+UR12+0x380], R212 ;  /* 0x000380d4ba007988 */ /* 0x0003e4000800040c */
[----:B-1----:R-:W-:Y:S02]  /*8990*/  PRMT R212, RZ, 0x7610, R212 ;  /* 0x00007610ffd47816 */ /* 0x002fe400000000d4 */
[----:B------:R0:W-:Y:S04]  /*89a0*/  STS.U16 [R186+UR12+0x1b80], R178 ;  /* 0x001b80b2ba007988 */ /* 0x0001e8000800040c */
[----:B------:R1:W-:Y:S01]  /*89b0*/  STS.U16 [R186+UR12+0x780], R213 ;  /* 0x000780d5ba007988 */ /* 0x0003e2000800040c */
[----:B0-----:R-:W-:Y:S02]  /*89c0*/  SHF.R.S32.HI R178, RZ, 0x6, R3 ;  /* 0x00000006ffb27819 */ /* 0x001fe40000011403 */
[----:B-1----:R-:W-:-:S02]  /*89d0*/  PRMT R213, RZ, 0x7610, R213 ;  /* 0x00007610ffd57816 */ /* 0x002fc400000000d5 */
[----:B------:R-:W-:-:S04]  /*89e0*/  SGXT R178, R178, 0x1 ;  /* 0x00000001b2b2781a */ /* 0x000fc80000000200 */
[----:B------:R-:W-:Y:S02]  /*89f0*/  LOP3.LUT R177, R177, 0x90, R178, 0x78, !PT ;  /* 0x00000090b1b17812 */ /* 0x000fe400078e78b2 */
[----:B------:R-:W-:-:S04]  /*8a00*/  SHF.R.S32.HI R178, RZ, 0x6, R3 ;  /* 0x00000006ffb27819 */ /* 0x000fc80000011403 */
[----:B------:R-:W-:Y:S01]  /*8a10*/  SGXT R178, R178, 0x1 ;  /* 0x00000001b2b2781a */ /* 0x000fe20000000200 */
[----:B------:R-:W-:Y:S04]  /*8a20*/  STS.U16 [R186+UR12+0xb80], R214 ;  /* 0x000b80d6ba007988 */ /* 0x000fe8000800040c */
[----:B------:R-:W-:Y:S04]  /*8a30*/  STS.U16 [R186+UR12+0xf80], R215 ;  /* 0x000f80d7ba007988 */ /* 0x000fe8000800040c */
[----:B------:R-:W-:Y:S04]  /*8a40*/  STS.U16 [R186+UR12+0x1380], R210 ;  /* 0x001380d2ba007988 */ /* 0x000fe8000800040c */
[----:B------:R-:W-:Y:S04]  /*8a50*/  STS.U16 [R186+UR12+0x1780], R206 ;  /* 0x001780ceba007988 */ /* 0x000fe8000800040c */
[----:B------:R-:W-:Y:S04]  /*8a60*/  STS.U16 [R186+UR12+0x1f80], R211 ;  /* 0x001f80d3ba007988 */ /* 0x000fe8000800040c */
[----:B------:R0:W-:Y:S01]  /*8a70*/  STS.U16 [R177+UR12+0x7000], R18 ;  /* 0x00700012b1007988 */ /* 0x0001e2000800040c */
[----:B--2---:R-:W-:-:S05]  /*8a80*/  IMAD.X R183, R239, 0x1, R252, P1 ;  /* 0x00000001efb77824 */ /* 0x004fca00008e06fc */
[----:B------:R3:W2:Y:S02]  /*8a90*/  @!P0 LDG.E.U16 R204, desc[UR14][R182.64] ;  /* 0x0000000eb6cc8981 */ /* 0x0006a4000c1e1500 */
[----:B---3--:R-:W-:-:S05]  /*8aa0*/  IADD3 R182, P1, R230, R251, RZ ;  /* 0x000000fbe6b67210 */ /* 0x008fca0007f3e0ff */
[----:B------:R-:W-:-:S05]  /*8ab0*/  IMAD.X R183, R231, 0x1, R252, P1 ;  /* 0x00000001e7b77824 */ /* 0x000fca00008e06fc */
[----:B------:R1:W3:Y:S02]  /*8ac0*/  @!P0 LDG.E.U16 R205, desc[UR14][R182.64] ;  /* 0x0000000eb6cd8981 */ /* 0x0002e4000c1e1500 */
[----:B-1----:R-:W-:-:S05]  /*8ad0*/  IADD3 R182, P1, R244, R251, RZ ;  /* 0x000000fbf4b67210 */ /* 0x002fca0007f3e0ff */
[----:B------:R-:W-:-:S05]  /*8ae0*/  IMAD.X R183, R245, 0x1, R252, P1 ;  /* 0x00000001f5b77824 */ /* 0x000fca00008e06fc */
[----:B------:R1:W4:Y:S02]  /*8af0*/  @!P0 LDG.E.U16 R190, desc[UR14][R182.64] ;  /* 0x0000000eb6be8981 */ /* 0x000324000c1e1500 */
        /* <DEDUP_REMOVED lines=18> */
[----:B-1----:R-:W-:-:S05]  /*8c20*/  IMAD.SHL.U32 R182, R3, 0x2, RZ ;  /* 0x0000000203b67824 */ /* 0x002fca00078e00ff */
[----:B------:R-:W-:Y:S01]  /*8c30*/  LOP3.LUT R182, R182, 0x7e, RZ, 0xc0, !PT ;  /* 0x0000007eb6b67812 */ /* 0x000fe200078ec0ff */
[----:B------:R-:W-:Y:S01]  /*8c40*/  STS.U16 [R177+UR12+0x7400], R152 ;  /* 0x00740098b1007988 */ /* 0x000fe2000800040c */
[----:B0-----:R-:W-:Y:S02]  /*8c50*/  LOP3.LUT R18, R177, 0x20, RZ, 0x3c, !PT ;  /* 0x00000020b1127812 */ /* 0x001fe400078e3cff */
[----:B------:R-:W-:Y:S01]  /*8c60*/  LOP3.LUT R178, R182, 0x90, R178, 0x78, !PT ;  /* 0x00000090b6b27812 */ /* 0x000fe200078e78b2 */
[----:B------:R-:W-:Y:S04]  /*8c70*/  STS.U16 [R177+UR12+0x7800], R176 ;  /* 0x007800b0b1007988 */ /* 0x000fe8000800040c */
[----:B------:R-:W-:Y:S01]  /*8c80*/  STS.U16 [R177+UR12+0x7c00], R175 ;  /* 0x007c00afb1007988 */ /* 0x000fe2000800040c */
[----:B------:R-:W-:-:S03]  /*8c90*/  LOP3.LUT R178, R178, 0x60, RZ, 0x3c, !PT ;  /* 0x00000060b2b27812 */ /* 0x000fc600078e3cff */
[----:B------:R-:W-:Y:S04]  /*8ca0*/  STS.U16 [R177+UR12+0x4000], R174 ;  /* 0x004000aeb1007988 */ /* 0x000fe8000800040c */
        /* <DEDUP_REMOVED lines=10> */
[----:B------:R0:W-:Y:S04]  /*8d50*/  STS.U16 [R177+UR12+0x6c00], R163 ;  /* 0x006c00a3b1007988 */ /* 0x0001e8000800040c */
[----:B------:R-:W-:Y:S01]  /*8d60*/  STS.U16 [R18+UR12+0x7100], R23 ;  /* 0x0071001712007988 */ /* 0x000fe2000800040c */
[----:B0-----:R-:W-:-:S03]  /*8d70*/  LOP3.LUT R177, R177, 0x40, RZ, 0x3c, !PT ;  /* 0x00000040b1b17812 */ /* 0x001fc600078e3cff */
        /* <DEDUP_REMOVED lines=15> */
[----:B------:R-:W-:Y:S04]  /*8e70*/  STL.64 [R1+0x1e8], R250 ;  /* 0x0001e8fa01007387 */ /* 0x000fe80000100a00 */
        /* <DEDUP_REMOVED lines=17> */
[----:B------:R-:W4:Y:S04]  /*8f90*/  LDL.LU R214, [R1+0x30] ;  /* 0x0000300001d67983 */ /* 0x000f280000300800 */
[----:B------:R1:W-:Y:S01]  /*8fa0*/  STS.U16 [R178+UR12+0x7f00], R14 ;  /* 0x007f000eb2007988 */ /* 0x0003e2000800040c */
[----:B0-----:R-:W-:-:S03]  /*8fb0*/  IMAD.MOV.U32 R15, RZ, RZ, R9 ;  /* 0x000000ffff0f7224 */ /* 0x001fc600078e0009 */
[----:B------:R-:W4:Y:S01]  /*8fc0*/  LDL.LU R216, [R1+0x34] ;  /* 0x0000340001d87983 */ /* 0x000f220000300800 */
[----:B------:R-:W-:-:S03]  /*8fd0*/  IMAD.MOV.U32 R19, RZ, RZ, R11 ;  /* 0x000000ffff137224 */ /* 0x000fc600078e000b */
[----:B------:R0:W-:Y:S01]  /*8fe0*/  STS.U16 [R178+UR12+0x7300], R17 ;  /* 0x00730011b2007988 */ /* 0x0001e2000800040c */
[----:B-1----:R-:W-:-:S03]  /*8ff0*/  IMAD.MOV.U32 R14, RZ, RZ, R217 ;  /* 0x000000ffff0e7224 */ /* 0x002fc600078e00d9 */
[----:B------:R-:W4:Y:S01]  /*9000*/  LDL.LU R9, [R1+0x2d4] ;  /* 0x0002d40001097983 */ /* 0x000f220000300800 */
[----:B------:R-:W-:-:S03]  /*9010*/  IMAD.MOV.U32 R18, RZ, RZ, R220 ;  /* 0x000000ffff127224 */ /* 0x000fc600078e00dc */
[----:B------:R1:W-:Y:S01]  /*9020*/  STS.U16 [R178+UR12+0x7700], R16 ;  /* 0x00770010b2007988 */ /* 0x0003e2000800040c */
[----:B0-----:R-:W-:-:S03]  /*9030*/  IMAD.MOV.U32 R17, RZ, RZ, R10 ;  /* 0x000000ffff117224 */ /* 0x001fc600078e000a */
[----:B------:R-:W4:Y:S04]  /*9040*/  LDL.LU R217, [R1+0x2d0] ;  /* 0x0002d00001d97983 */ /* 0x000f280000300800 */
[----:B------:R-:W4:Y:S01]  /*9050*/  LDL.LU R10, [R1+0x2cc] ;  /* 0x0002cc00010a7983 */ /* 0x000f220000300800 */
[----:B-1----:R-:W-:-:S03]  /*9060*/  IMAD.MOV.U32 R16, RZ, RZ, R218 ;  /* 0x000000ffff107224 */ /* 0x002fc600078e00da */
[----:B------:R-:W4:Y:S04]  /*9070*/  LDL.LU R218, [R1+0x2c8] ;  /* 0x0002c80001da7983 */ /* 0x000f280000300800 */
[----:B------:R-:W4:Y:S04]  /*9080*/  LDL.LU R11, [R1+0x2c4] ;  /* 0x0002c400010b7983 */ /* 0x000f280000300800 */
[----:B------:R-:W4:Y:S04]  /*9090*/  LDL.LU R220, [R1+0x2c0] ;  /* 0x0002c00001dc7983 */ /* 0x000f280000300800 */
[----:B------:R-:W2:Y:S04]  /*90a0*/  LDL.LU R166, [R1+0x54] ;  /* 0x0000540001a67983 */ /* 0x000ea80000300800 */
[----:B------:R-:W4:Y:S04]  /*90b0*/  LDL.LU R152, [R1+0x4] ;  /* 0x0000040001987983 */ /* 0x000f280000300800 */
[----:B------:R-:W3:Y:S04]  /*90c0*/  LDL.LU R167, [R1+0x60] ;  /* 0x0000600001a77983 */ /* 0x000ee80000300800 */
[----:B------:R-:W4:Y:S04]  /*90d0*/  LDL.LU R168, [R1+0x11c] ;  /* 0x00011c0001a87983 */ /* 0x000f280000300800 */
[----:B------:R-:W2:Y:S04]  /*90e0*/  LDL.LU R169, [R1+0x64] ;  /* 0x0000640001a97983 */ /* 0x000ea80000300800 */
[----:B------:R-:W4:Y:S04]  /*90f0*/  LDL.LU R170, [R1+0x120] ;  /* 0x0001200001aa7983 */ /* 0x000f280000300800 */
[----:B------:R-:W2:Y:S01]  /*9100*/  LDL.LU R171, [R1+0x70] ;  /* 0x0000700001ab7983 */ /* 0x000ea20000300800 */
[----:B------:R-:W-:-:S03]  /*9110*/  IMAD.U32 R2, RZ, RZ, UR12 ;  /* 0x0000000cff027e24 */ /* 0x000fc6000f8e00ff */
[----:B------:R-:W4:Y:S01]  /*9120*/  LDL.LU R172, [R1+0x12c] ;  /* 0x00012c0001ac7983 */ /* 0x000f220000300800 */
[----:B------:R-:W-:-:S03]  /*9130*/  IMAD.MOV.U32 R21, RZ, RZ, R12 ;  /* 0x000000ffff157224 */ /* 0x000fc600078e000c */
[----:B------:R-:W4:Y:S01]  /*9140*/  LDL.LU R173, [R1+0x74] ;  /* 0x0000740001ad7983 */ /* 0x000f220000300800 */
[----:B------:R-:W-:Y:S01]  /*9150*/  IMAD.MOV.U32 R20, RZ, RZ, R222 ;  /* 0x000000ffff147224 */ /* 0x000fe200078e00de */
[----:B------:R-:W-:Y:S02]  /*9160*/  SHF.R.U32.HI R2, RZ, 0x4, R2 ;  /* 0x00000004ff027819 */ /* 0x000fe40000011602 */
[----:B------:R-:W4:Y:S04]  /*9170*/  LDL.LU R174, [R1+0x130] ;  /* 0x0001300001ae7983 */ /* 0x000f280000300800 */
[----:B------:R-:W4:Y:S04]  /*9180*/  LDL.LU R12, [R1+0x2bc] ;  /* 0x0002bc00010c7983 */ /* 0x000f280000300800 */
[----:B------:R-:W4:Y:S01]  /*9190*/  LDL.LU R222, [R1+0x2b8] ;  /* 0x0002b80001de7983 */ /* 0x000f220000300800 */
[----:B------:R-:W-:-:S03]  /*91a0*/  SGXT.U32 R2, R2, 0xe ;  /* 0x0000000e0202781a */ /* 0x000fc60000000000 */
[----:B------:R-:W4:Y:S04]  /*91b0*/  LDL.LU R175, [R1+0x80] ;  /* 0x0000800001af7983 */ /* 0x000f280000300800 */
[----:B------:R-:W4:Y:S04]  /*91c0*/  LDL.LU R176, [R1+0x13c] ;  /* 0x00013c0001b07983 */ /* 0x000f280000300800 */
[----:B------:R-:W4:Y:S01]  /*91d0*/  LDL.LU R182, [R1+0x84] ;  /* 0x0000840001b67983 */ /* 0x000f220000300800 */
[----:B------:R-:W-:-:S03]  /*91e0*/  IMAD.MOV.U32 R22, RZ, RZ, R4 ;  /* 0x000000ffff167224 */ /* 0x000fc600078e0004 */
[----:B------:R-:W4:Y:S01]  /*91f0*/  LDL.LU R186, [R1+0x140] ;  /* 0x0001400001ba7983 */ /* 0x000f220000300800 */
[----:B------:R-:W-:-:S03]  /*9200*/  IMAD.MOV.U32 R23, RZ, RZ, R13 ;  /* 0x000000ffff177224 */ /* 0x000fc600078e000d */
[----:B------:R-:W4:Y:S01]  /*9210*/  LDL.LU R183, [R1+0x8c] ;  /* 0x00008c0001b77983 */ /* 0x000f220000300800 */
[----:B------:R-:W-:-:S03]  /*9220*/  R2UR UR8, R2 ;  /* 0x00000000020872ca */ /* 0x000fc600000e0000 */
[----:B------:R-:W4:Y:S04]  /*9230*/  LDL.LU R250, [R1+0x94] ;  /* 0x0000940001fa7983 */ /* 0x000f280000300800 */
[----:B------:R-:W4:Y:S04]  /*9240*/  LDL.LU R251, [R1+0x150] ;  /* 0x0001500001fb7983 */ /* 0x000f280000300800 */
[----:B------:R-:W-:Y:S01]  /*9250*/  STL.64 [R1+0x218], R20 ;  /* 0x0002181401007387 */ /* 0x000fe20000100a00 */
[----:B------:R-:W-:-:S03]  /*9260*/  IMAD.MOV.U32 R155, RZ, RZ, R232 ;  /* 0x000000ffff9b7224 */ /* 0x000fc600078e00e8 */
[----:B------:R-:W4:Y:S01]  /*9270*/  LDL.LU R13, [R1+0x2b4] ;  /* 0x0002b400010d7983 */ /* 0x000f220000300800 */
[----:B------:R-:W-:-:S03]  /*9280*/  IMAD.MOV.U32 R154, RZ, RZ, R234 ;  /* 0x000000ffff9a7224 */ /* 0x000fc600078e00ea */
[----:B------:R-:W4:Y:S01]  /*9290*/  LDL.LU R2, [R1+0x15c] ;  /* 0x00015c0001027983 */ /* 0x000f220000300800 */
[----:B------:R-:W-:-:S03]  /*92a0*/  IMAD.MOV.U32 R157, RZ, RZ, R226 ;  /* 0x000000ffff9d7224 */ /* 0x000fc600078e00e2 */
[----:B------:R-:W4:Y:S01]  /*92b0*/  LDL.LU R3, [R1+0x160] ;  /* 0x0001600001037983 */ /* 0x000f220000300800 */
[----:B------:R-:W-:-:S03]  /*92c0*/  IMAD.MOV.U32 R156, RZ, RZ, R235 ;  /* 0x000000ffff9c7224 */ /* 0x000fc600078e00eb */
        /* <DEDUP_REMOVED lines=8> */
[----:B------:R-:W4:Y:S04]  /*9350*/  LDL.LU R235, [R1+0x2a4] ;  /* 0x0002a40001eb7983 */ /* 0x000f280000300800 */
[----:B------:R-:W4:Y:S04]  /*9360*/  LDL.LU R229, [R1+0x2a0] ;  /* 0x0002a00001e57983 */ /* 0x000f280000300800 */
[----:B------:R-:W4:Y:S04]  /*9370*/  LDL.LU R228, [R1+0x29c] ;  /* 0x00029c0001e47983 */ /* 0x000f280000300800 */
[----:B------:R-:W4:Y:S04]  /*9380*/  LDL.LU R248, [R1+0x298] ;  /* 0x0002980001f87983 */ /* 0x000f280000300800 */
[----:B------:R-:W4:Y:S01]  /*9390*/  LDL.LU R0, [R1+0x294] ;  /* 0x0002940001007983 */ /* 0x000f220000300800 */
[----:B---3--:R-:W-:-:S02]  /*93a0*/  IMAD.MOV.U32 R159, RZ, RZ, R167 ;  /* 0x000000ffff9f7224 */ /* 0x008fc400078e00a7 */
[----:B--2---:R-:W-:Y:S02]  /*93b0*/  IMAD.MOV.U32 R167, RZ, RZ, R171 ;  /* 0x000000ffffa77224 */ /* 0x004fe400078e00ab */
[----:B------:R-:W-:Y:S02]  /*93c0*/  IMAD.MOV.U32 R171, RZ, RZ, R236 ;  /* 0x000000ffffab7224 */ /* 0x000fe400078e00ec */
[----:B------:R-:W2:Y:S01]  /*93d0*/  LDL.LU R236, [R1+0x290] ;  /* 0x0002900001ec7983 */ /* 0x000ea20000300800 */
[----:B----4-:R-:W-:Y:S02]  /*93e0*/  IMAD.MOV.U32 R160, RZ, RZ, R170 ;  /* 0x000000ffffa07224 */ /* 0x010fe400078e00aa */
[----:B------:R-:W-:Y:S02]  /*93f0*/  IMAD.MOV.U32 R161, RZ, RZ, R169 ;  /* 0x000000ffffa17224 */ /* 0x000fe400078e00a9 */
[----:B------:R-:W-:Y:S02]  /*9400*/  IMAD.MOV.U32 R153, RZ, RZ, R166 ;  /* 0x000000ffff997224 */ /* 0x000fe400078e00a6 */
[----:B------:R-:W-:-:S02]  /*9410*/  IMAD.MOV.U32 R169, RZ, RZ, R173 ;  /* 0x000000ffffa97224 */ /* 0x000fc400078e00ad */
[----:B------:R-:W-:Y:S02]  /*9420*/  IMAD.MOV.U32 R170, RZ, RZ, R237 ;  /* 0x000000ffffaa7224 */ /* 0x000fe400078e00ed */
[----:B------:R-:W-:Y:S01]  /*9430*/  IMAD.MOV.U32 R166, RZ, RZ, R172 ;  /* 0x000000ffffa67224 */ /* 0x000fe200078e00ac */
[----:B------:R-:W3:Y:S01]  /*9440*/  LDL.LU R237, [R1+0x28c] ;  /* 0x00028c0001ed7983 */ /* 0x000ee20000300800 */
[----:B------:R-:W-:-:S03]  /*9450*/  IMAD.MOV.U32 R173, RZ, RZ, R233 ;  /* 0x000000ffffad7224 */ /* 0x000fc600078e00e9 */
[----:B------:R-:W4:Y:S01]  /*9460*/  LDL.LU R233, [R1+0x288] ;  /* 0x0002880001e97983 */ /* 0x000f220000300800 */
[----:B------:R-:W-:-:S03]  /*9470*/  IMAD.MOV.U32 R179, RZ, RZ, R241 ;  /* 0x000000ffffb37224 */ /* 0x000fc600078e00f1 */
[----:B------:R-:W-:Y:S04]  /*9480*/  STS.U16 [R178+UR12+0x4700], R194 ;  /* 0x004700c2b2007988 */ /* 0x000fe8000800040c */
[----:B------:R-:W-:Y:S04]  /*9490*/  STS.U16 [R178+UR12+0x4300], R193 ;  /* 0x004300c1b2007988 */ /* 0x000fe8000800040c */
[----:B------:R-:W-:Y:S04]  /*94a0*/  STS.U16 [R178+UR12+0x4b00], R192 ;  /* 0x004b00c0b2007988 */ /* 0x000fe8000800040c */
[----:B------:R-:W-:Y:S04]  /*94b0*/  STS.U16 [R178+UR12+0x4f00], R204 ;  /* 0x004f00ccb2007988 */ /* 0x000fe8000800040c */
[----:B------:R-:W-:Y:S01]  /*94c0*/  STS.U16 [R178+UR12+0x5300], R205 ;  /* 0x005300cdb2007988 */ /* 0x000fe2000800040c */
[----:B------:R-:W-:-:S03]  /*94d0*/  IMAD.MOV.U32 R181, RZ, RZ, R183 ;  /* 0x000000ffffb57224 */ /* 0x000fc600078e00b7 */
[----:B------:R-:W-:Y:S04]  /*94e0*/  STS.U16 [R178+UR12+0x5700], R190 ;  /* 0x005700beb2007988 */ /* 0x000fe8000800040c */
[----:B------:R-:W-:Y:S04]  /*94f0*/  STS.U16 [R178+UR12+0x5b00], R189 ;  /* 0x005b00bdb2007988 */ /* 0x000fe8000800040c */
[----:B------:R-:W-:Y:S04]  /*9500*/  STS.U16 [R178+UR12+0x5f00], R207 ;  /* 0x005f00cfb2007988 */ /* 0x000fe8000800040c */
[----:B------:R-:W-:Y:S04]  /*9510*/  STS.U16 [R178+UR12+0x6300], R208 ;  /* 0x006300d0b2007988 */ /* 0x000fe8000800040c */
[----:B------:R-:W-:Y:S04]  /*9520*/  STS.U16 [R178+UR12+0x6700], R209 ;  /* 0x006700d1b2007988 */ /* 0x000fe8000800040c */
[----:B------:R-:W-:Y:S04]  /*9530*/  STS.U16 [R178+UR12+0x6b00], R212 ;  /* 0x006b00d4b2007988 */ /* 0x000fe8000800040c */
[----:B------:R0:W-:Y:S01]  /*9540*/  STS.U16 [R178+UR12+0x6f00], R213 ;  /* 0x006f00d5b2007988 */ /* 0x0001e2000800040c */
[----:B------:R-:W-:Y:S01]  /*9550*/  IMAD.MOV.U32 R172, RZ, RZ, R232 ;  /* 0x000000ffffac7224 */ /* 0x000fe200078e00e8 */
[----:B------:R1:W-:Y:S06]  /*9560*/  MEMBAR.ALL.CTA ;  /* 0x0000000000007992 */ /* 0x0003ec0000008000 */
[----:B-1----:R-:W1:Y:S04]  /*9570*/  FENCE.VIEW.ASYNC.S ;  /* 0x00000000000073c6 */ /* 0x002e680000000000 */
[----:B------:R-:W4:Y:S01]  /*9580*/  LDL.LU R232, [R1+0x284] ;  /* 0x0002840001e87983 */ /* 0x000f220000300800 */
[----:B0-----:R-:W-:-:S03]  /*9590*/  IMAD.MOV.U32 R178, RZ, RZ, R240 ;  /* 0x000000ffffb27224 */ /* 0x001fc600078e00f0 */
[----:B------:R-:W4:Y:S01]  /*95a0*/  LDL.LU R203, [R1+0x170] ;  /* 0x0001700001cb7983 */ /* 0x000f220000300800 */
[----:B------:R-:W-:-:S03]  /*95b0*/  IMAD.MOV.U32 R180, RZ, RZ, R234 ;  /* 0x000000ffffb47224 */ /* 0x000fc600078e00ea */
[----:B------:R-:W4:Y:S04]  /*95c0*/  LDL.LU R241, [R1+0x280] ;  /* 0x0002800001f17983 */ /* 0x000f280000300800 */
[----:B------:R-:W4:Y:S04]  /*95d0*/  LDL.LU R240, [R1+0x27c] ;  /* 0x00027c0001f07983 */ /* 0x000f280000300800 */
[----:B------:R-:W4:Y:S01]  /*95e0*/  LDL.LU R234, [R1+0x278] ;  /* 0x0002780001ea7983 */ /* 0x000f220000300800 */
[----:B--2---:R-:W-:Y:S01]  /*95f0*/  IMAD.MOV.U32 R183, RZ, RZ, R236 ;  /* 0x000000ffffb77224 */ /* 0x004fe200078e00ec */
[----:B-1----:R-:W-:Y:S06]  /*9600*/  BAR.SYNC.DEFER_BLOCKING 0x0 ;  /* 0x0000000000007b1d */ /* 0x002fec0000010000 */
[----:B------:R-:W2:Y:S01]  /*9610*/  LDL.LU R236, [R1+0x274] ;  /* 0x0002740001ec7983 */ /* 0x000ea20000300800 */
[----:B------:R-:W-:-:S02]  /*9620*/  IMAD.MOV.U32 R158, RZ, RZ, R168 ;  /* 0x000000ffff9e7224 */ /* 0x000fc400078e00a8 */
[----:B------:R-:W-:Y:S02]  /*9630*/  IMAD.MOV.U32 R168, RZ, RZ, R174 ;  /* 0x000000ffffa87224 */ /* 0x000fe400078e00ae */
[----:B------:R-:W-:Y:S02]  /*9640*/  IMAD.MOV.U32 R177, RZ, RZ, R182 ;  /* 0x000000ffffb17224 */ /* 0x000fe400078e00b6 */
[----:B------:R-:W-:Y:S02]  /*9650*/  IMAD.MOV.U32 R174, RZ, RZ, R176 ;  /* 0x000000ffffae7224 */ /* 0x000fe400078e00b0 */
[----:B---3--:R-:W-:Y:S02]  /*9660*/  IMAD.MOV.U32 R182, RZ, RZ, R237 ;  /* 0x000000ffffb67224 */ /* 0x008fe400078e00ed */
[----:B------:R-:W-:Y:S01]  /*9670*/  IMAD.MOV.U32 R176, RZ, RZ, R186 ;  /* 0x000000ffffb07224 */ /* 0x000fe200078e00ba */
[----:B------:R-:W3:Y:S01]  /*9680*/  LDL.LU R237, [R1+0x270] ;  /* 0x0002700001ed7983 */ /* 0x000ee20000300800 */
[----:B------:R-:W-:-:S02]  /*9690*/  IMAD.MOV.U32 R187, RZ, RZ, R249 ;  /* 0x000000ffffbb7224 */ /* 0x000fc400078e00f9 */
[----:B------:R-:W-:Y:S01]  /*96a0*/  IMAD.MOV.U32 R186, RZ, RZ, R227 ;  /* 0x000000ffffba7224 */ /* 0x000fe200078e00e3 */
[----:B------:R-:W3:Y:S01]  /*96b0*/  LDL.LU R249, [R1+0x26c] ;  /* 0x00026c0001f97983 */ /* 0x000ee20000300800 */
[----:B------:R-:W-:Y:S02]  /*96c0*/  IMAD.MOV.U32 R189, RZ, RZ, R226 ;  /* 0x000000ffffbd7224 */ /* 0x000fe400078e00e2 */
[----:B------:R-:W-:Y:S01]  /*96d0*/  IMAD.MOV.U32 R188, RZ, RZ, R235 ;  /* 0x000000ffffbc7224 */ /* 0x000fe200078e00eb */
[----:B------:R-:W3:Y:S04]  /*96e0*/  LDL.LU R227, [R1+0x268] ;  /* 0x0002680001e37983 */ /* 0x000ee80000300800 */
[----:B------:R-:W3:Y:S04]  /*96f0*/  LDL.LU R226, [R1+0x264] ;  /* 0x0002640001e27983 */ /* 0x000ee80000300800 */
[----:B------:R-:W3:Y:S01]  /*9700*/  LDL.LU R235, [R1+0x260] ;  /* 0x0002600001eb7983 */ /* 0x000ee20000300800 */
[----:B----4-:R-:W-:-:S03]  /*9710*/  IMAD.MOV.U32 R191, RZ, RZ, R234 ;  /* 0x000000ffffbf7224 */ /* 0x010fc600078e00ea */
[----:B------:R-:W4:Y:S01]  /*9720*/  LDL.LU R234, [R1+0x25c] ;  /* 0x00025c0001ea7983 */ /* 0x000f220000300800 */
[----:B--2---:R-:W-:-:S03]  /*9730*/  IMAD.MOV.U32 R193, RZ, RZ, R236 ;  /* 0x000000ffffc17224 */ /* 0x004fc600078e00ec */
[----:B------:R-:W2:Y:S01]  /*9740*/  LDL.LU R236, [R1+0x258] ;  /* 0x0002580001ec7983 */ /* 0x000ea20000300800 */
[----:B------:R-:W-:Y:S02]  /*9750*/  IMAD.MOV.U32 R207, RZ, RZ, R214 ;  /* 0x000000ffffcf7224 */ /* 0x000fe400078e00d6 */
[----:B------:R-:W-:Y:S02]  /*9760*/  IMAD.MOV.U32 R214, RZ, RZ, R9 ;  /* 0x000000ffffd67224 */ /* 0x000fe400078e0009 */
[----:B------:R-:W-:Y:S01]  /*9770*/  IMAD.MOV.U32 R212, RZ, RZ, R8 ;  /* 0x000000ffffd47224 */ /* 0x000fe200078e0008 */
[----:B------:R-:W4:Y:S01]  /*9780*/  LDL.LU R9, [R1+0xec] ;  /* 0x0000ec0001097983 */ /* 0x000f220000300800 */
[----:B------:R-:W-:Y:S02]  /*9790*/  IMAD.MOV.U32 R190, RZ, RZ, R2 ;  /* 0x000000ffffbe7224 */ /* 0x000fe400078e0002 */
[----:B------:R-:W-:Y:S01]  /*97a0*/  IMAD.MOV.U32 R192, RZ, RZ, R3 ;  /* 0x000000ffffc07224 */ /* 0x000fe200078e0003 */
[----:B------:R-:W4:Y:S01]  /*97b0*/  LDL.LU R8, [R1+0x1a8] ;  /* 0x0001a80001087983 */ /* 0x000f220000300800 */
[----:B------:R-:W-:-:S03]  /*97c0*/  IMAD.MOV.U32 R185, RZ, RZ, R250 ;  /* 0x000000ffffb97224 */ /* 0x000fc600078e00fa */
[----:B------:R-:W4:Y:S01]  /*97d0*/  LDL.LU R2, [R1+0xf0] ;  /* 0x0000f00001027983 */ /* 0x000f220000300800 */
[----:B------:R-:W-:-:S03]  /*97e0*/  IMAD.MOV.U32 R184, RZ, RZ, R251 ;  /* 0x000000ffffb87224 */ /* 0x000fc600078e00fb */
[----:B------:R-:W4:Y:S01]  /*97f0*/  LDL.LU R3, [R1+0x1ac] ;  /* 0x0001ac0001037983 */ /* 0x000f220000300800 */
[----:B------:R-:W-:-:S03]  /*9800*/  IMAD.MOV.U32 R206, RZ, RZ, R5 ;  /* 0x000000ffffce7224 */ /* 0x000fc600078e0005 */
[----:B------:R-:W4:Y:S04]  /*9810*/  LDL.LU R250, [R1+0xf8] ;  /* 0x0000f80001fa7983 */ /* 0x000f280000300800 */
[----:B------:R-:W4:Y:S01]  /*9820*/  LDL.LU R251, [R1+0x1b4] ;  /* 0x0001b40001fb7983 */ /* 0x000f220000300800 */
[----:B------:R-:W-:-:S03]  /*9830*/  IMAD.MOV.U32 R210, RZ, RZ, R7 ;  /* 0x000000ffffd27224 */ /* 0x000fc600078e0007 */
[----:B------:R-:W4:Y:S01]  /*9840*/  LDL.LU R22, [R1+0xfc] ;  /* 0x0000fc0001167983 */ /* 0x000f220000300800 */
[----:B------:R-:W-:-:S03]  /*9850*/  IMAD.MOV.U32 R215, RZ, RZ, R219 ;  /* 0x000000ffffd77224 */ /* 0x000fc600078e00db */
[----:B------:R-:W4:Y:S01]  /*9860*/  LDL.LU R23, [R1+0x1b8] ;  /* 0x0001b80001177983 */ /* 0x000f220000300800 */
[----:B------:R-:W-:-:S03]  /*9870*/  IMAD.MOV.U32 R208, RZ, RZ, R6 ;  /* 0x000000ffffd07224 */ /* 0x000fc600078e0006 */
[----:B------:R-:W4:Y:S01]  /*9880*/  LDL.LU R5, [R1+0x100] ;  /* 0x0001000001057983 */ /* 0x000f220000300800 */
[----:B------:R-:W-:-:S03]  /*9890*/  IMAD.MOV.U32 R219, RZ, RZ, R218 ;  /* 0x000000ffffdb7224 */ /* 0x000fc600078e00da */
        /* <DEDUP_REMOVED lines=14> */
[----:B---3--:R-:W-:-:S03]  /*9980*/  IMAD.MOV.U32 R199, RZ, RZ, R237 ;  /* 0x000000ffffc77224 */ /* 0x008fc600078e00ed */
[----:B------:R-:W3:Y:S01]  /*9990*/  LDL.LU R243, [R1+0x254] ;  /* 0x0002540001f37983 */ /* 0x000ee20000300800 */
[----:B------:R-:W-:-:S03]  /*99a0*/  IMAD.MOV.U32 R200, RZ, RZ, R203 ;  /* 0x000000ffffc87224 */ /* 0x000fc600078e00cb */
[----:B------:R-:W3:Y:S01]  /*99b0*/  LDL.LU R242, [R1+0x250] ;  /* 0x0002500001f27983 */ /* 0x000ee20000300800 */
[----:B------:R-:W-:-:S03]  /*99c0*/  IMAD.MOV.U32 R203, RZ, RZ, R245 ;  /* 0x000000ffffcb7224 */ /* 0x000fc600078e00f5 */
[----:B------:R-:W3:Y:S01]  /*99d0*/  LDL.LU R229, [R1+0x24c] ;  /* 0x00024c0001e57983 */ /* 0x000ee20000300800 */
[----:B------:R-:W-:-:S03]  /*99e0*/  IMAD.MOV.U32 R202, RZ, RZ, R244 ;  /* 0x000000ffffca7224 */ /* 0x000fc600078e00f4 */
[----:B------:R-:W3:Y:S01]  /*99f0*/  LDL.LU R228, [R1+0x248] ;  /* 0x0002480001e47983 */ /* 0x000ee20000300800 */
[----:B------:R-:W-:-:S03]  /*9a00*/  IMAD.MOV.U32 R205, RZ, RZ, R248 ;  /* 0x000000ffffcd7224 */ /* 0x000fc600078e00f8 */
[----:B------:R-:W3:Y:S01]  /*9a10*/  LDL.LU R237, [R1+0x244] ;  /* 0x0002440001ed7983 */ /* 0x000ee20000300800 */
[----:B------:R-:W-:Y:S02]  /*9a20*/  IMAD.MOV.U32 R204, RZ, RZ, R0 ;  /* 0x000000ffffcc7224 */ /* 0x000fe400078e0000 */
[----:B--2---:R-:W-:Y:S02]  /*9a30*/  IMAD.MOV.U32 R201, RZ, RZ, R236 ;  /* 0x000000ffffc97224 */ /* 0x004fe400078e00ec */
[----:B------:R-:W2:Y:S04]  /*9a40*/  LDL.LU R236, [R1+0x240] ;  /* 0x0002400001ec7983 */ /* 0x000ea80000300800 */
[----:B------:R-:W2:Y:S04]  /*9a50*/  LDL.LU R245, [R1+0x23c] ;  /* 0x00023c0001f57983 */ /* 0x000ea80000300800 */
[----:B------:R-:W2:Y:S04]  /*9a60*/  LDL.LU R244, [R1+0x238] ;  /* 0x0002380001f47983 */ /* 0x000ea80000300800 */
[----:B------:R-:W3:Y:S04]  /*9a70*/  LDL.LU R248, [R1+0x234] ;  /* 0x0002340001f87983 */ /* 0x000ee80000300800 */
[----:B------:R-:W2:Y:S01]  /*9a80*/  LDL.LU R0, [R1+0x230] ;  /* 0x0002300001007983 */ /* 0x000ea20000300800 */
[----:B------:R-:W-:-:S02]  /*9a90*/  IMAD.MOV.U32 R213, RZ, RZ, R221 ;  /* 0x000000ffffd57224 */ /* 0x000fc400078e00dd */
[----:B------:R-:W-:Y:S02]  /*9aa0*/  IMAD.MOV.U32 R211, RZ, RZ, R223 ;  /* 0x000000ffffd37224 */ /* 0x000fe400078e00df */
[----:B------:R-:W-:Y:S02]  /*9ab0*/  IMAD.MOV.U32 R221, RZ, RZ, R220 ;  /* 0x000000ffffdd7224 */ /* 0x000fe400078e00dc */
[----:B------:R-:W-:Y:S02]  /*9ac0*/  IMAD.MOV.U32 R220, RZ, RZ, R12 ;  /* 0x000000ffffdc7224 */ /* 0x000fe400078e000c */
[----:B------:R-:W-:Y:S02]  /*9ad0*/  IMAD.MOV.U32 R223, RZ, RZ, R222 ;  /* 0x000000ffffdf7224 */ /* 0x000fe400078e00de */
[----:B------:R-:W-:Y:S02]  /*9ae0*/  IMAD.MOV.U32 R222, RZ, RZ, R13 ;  /* 0x000000ffffde7224 */ /* 0x000fe400078e000d */
[----:B----4-:R-:W-:-:S02]  /*9af0*/  IMAD.MOV.U32 R12, RZ, RZ, R3 ;  /* 0x000000ffff0c7224 */ /* 0x010fc400078e0003 */
[----:B------:R-:W-:Y:S02]  /*9b00*/  IMAD.MOV.U32 R13, RZ, RZ, R2 ;  /* 0x000000ffff0d7224 */ /* 0x000fe400078e0002 */
[----:B------:R-:W-:Y:S02]  /*9b10*/  IMAD.MOV.U32 R198, RZ, RZ, R249 ;  /* 0x000000ffffc67224 */ /* 0x000fe400078e00f9 */
[----:B------:R-:W0:Y:S01]  /*9b20*/  LDC R249, c[0x0][0x23c] ;  /* 0x00008f00fff97b82 */ /* 0x000e220000000800 */
[----:B---3--:R-:W-:Y:S02]  /*9b30*/  IMAD.MOV.U32 R3, RZ, RZ, R248 ;  /* 0x000000ffff037224 */ /* 0x008fe400078e00f8 */
[----:B------:R-:W3:Y:S01]  /*9b40*/  LDL.LU R248, [R1+0x22c] ;  /* 0x00022c0001f87983 */ /* 0x000ee20000300800 */
[----:B--2---:R-:W-:-:S03]  /*9b50*/  IMAD.MOV.U32 R2, RZ, RZ, R0 ;  /* 0x000000ffff027224 */ /* 0x004fc600078e0000 */
[----:B------:R-:W2:Y:S01]  /*9b60*/  LDL.LU R0, [R1+0x228] ;  /* 0x0002280001007983 */ /* 0x000ea20000300800 */
[----:B------:R-:W-:-:S04]  /*9b70*/  LOP3.LUT R21, R21, R20, RZ, 0x3c, !PT ;  /* 0x0000001415157212 */ /* 0x000fc800078e3cff */
[----:B------:R-:W-:Y:S01]  /*9b80*/  LOP3.LUT R20, R21, R20, RZ, 0x3c, !PT ;  /* 0x0000001415147212 */ /* 0x000fe200078e3cff */
[----:B0-----:R-:W-:-:S03]  /*9b90*/  IMAD.SHL.U32 R249, R249, 0x40, RZ ;  /* 0x00000040f9f97824 */ /* 0x001fc600078e00ff */
[----:B------:R-:W-:Y:S01]  /*9ba0*/  LOP3.LUT R21, R21, R20, RZ, 0x3c, !PT ;  /* 0x0000001415157212 */ /* 0x000fe200078e3cff */
[----:B------:R0:W-:Y:S01]  /*9bb0*/  STL.64 [R1+0x38], R2 ;  /* 0x0000380201007387 */ /* 0x0001e20000100a00 */
[----:B------:R-:W-:Y:S01]  /*9bc0*/  LOP3.LUT R251, R251, R250, RZ, 0x3c, !PT ;  /* 0x000000fafbfb7212 */ /* 0x000fe200078e3cff */
[----:B------:R-:W-:Y:S01]  /*9bd0*/  IMAD.WIDE R224, R249, 0x2, R224 ;  /* 0x00000002f9e07825 */ /* 0x000fe200078e02e0 */
[----:B------:R-:W-:Y:S02]  /*9be0*/  LOP3.LUT R23, R23, R22, RZ, 0x3c, !PT ;  /* 0x0000001617177212 */ /* 0x000fe400078e3cff */
[----:B------:R-:W-:Y:S01]  /*9bf0*/  LOP3.LUT R250, R251, R250, RZ, 0x3c, !PT ;  /* 0x000000fafbfa7212 */ /* 0x000fe200078e3cff */
[C---:B------:R-:W-:Y:S01]  /*9c00*/  IMAD.WIDE R14, R249.reuse, 0x2, R14 ;  /* 0x00000002f90e7825 */ /* 0x040fe200078e020e */
[----:B0-----:R-:W4:Y:S04]  /*9c10*/  LDL.LU.64 R2, [R1+0x220] ;  /* 0x0002200001027983 */ /* 0x001f280000300a00 */
[----:B------:R3:W-:Y:S01]  /*9c20*/  STL.64 [R1+0x70], R20 ;  /* 0x0000701401007387 */ /* 0x0007e20000100a00 */
[----:B------:R-:W-:Y:S01]  /*9c30*/  IMAD.WIDE R16, R249, 0x2, R16 ;  /* 0x00000002f9107825 */ /* 0x000fe200078e0210 */
[----:B------:R-:W-:-:S02]  /*9c40*/  LOP3.LUT R251, R251, R250, RZ, 0x3c, !PT ;  /* 0x000000fafbfb7212 */ /* 0x000fc400078e3cff */
[----:B------:R0:W-:Y:S01]  /*9c50*/  STL.64 [R1+0x20], R224 ;  /* 0x000020e001007387 */ /* 0x0001e20000100a00 */
[----:B------:R-:W-:-:S04]  /*9c60*/  LOP3.LUT R22, R23, R22, RZ, 0x3c, !PT ;  /* 0x0000001617167212 */ /* 0x000fc800078e3cff */
[----:B------:R-:W-:Y:S01]  /*9c70*/  LOP3.LUT R23, R23, R22, RZ, 0x3c, !PT ;  /* 0x0000001617177212 */ /* 0x000fe200078e3cff */
[----:B---3--:R-:W-:Y:S02]  /*9c80*/  IMAD.MOV.U32 R21, RZ, RZ, R248 ;  /* 0x000000ffff157224 */ /* 0x008fe400078e00f8 */
[----:B--2---:R-:W-:Y:S02]  /*9c90*/  IMAD.MOV.U32 R20, RZ, RZ, R0 ;  /* 0x000000ffff147224 */ /* 0x004fe400078e0000 */
[----:B0-----:R-:W-:Y:S02]  /*9ca0*/  IMAD.MOV.U32 R225, RZ, RZ, R21 ;  /* 0x000000ffffe17224 */ /* 0x001fe400078e0015 */
[----:B------:R-:W-:Y:S02]  /*9cb0*/  IMAD.MOV.U32 R224, RZ, RZ, R20 ;  /* 0x000000ffffe07224 */ /* 0x000fe400078e0014 */
[----:B------:R-:W2:Y:S04]  /*9cc0*/  LDL.LU.64 R20, [R1+0x218] ;  /* 0x0002180001147983 */ /* 0x000ea80000300a00 */
[----:B------:R0:W-:Y:S04]  /*9cd0*/  STL.64 [R1+0x18], R14 ;  /* 0x0000180e01007387 */ /* 0x0001e80000100a00 */
[----:B0-----:R-:W3:Y:S04]  /*9ce0*/  LDL.LU.64 R14, [R1+0x38] ;  /* 0x00003800010e7983 */ /* 0x001ee80000300a00 */
[----:B------:R0:W-:Y:S02]  /*9cf0*/  STL.64 [R1+0x10], R16 ;  /* 0x0000101001007387 */ /* 0x0001e40000100a00 */
[----:B0-----:R-:W-:-:S02]  /*9d00*/  IMAD.MOV.U32 R16, RZ, RZ, R250 ;  /* 0x000000ffff107224 */ /* 0x001fc400078e00fa */
[----:B------:R-:W-:Y:S02]  /*9d10*/  IMAD.MOV.U32 R17, RZ, RZ, R251 ;  /* 0x000000ffff117224 */ /* 0x000fe400078e00fb */
[----:B------:R-:W-:-:S04]  /*9d20*/  IMAD.WIDE R250, R249, 0x2, R18 ;  /* 0x00000002f9fa7825 */ /* 0x000fc800078e0212 */
[----:B------:R-:W-:Y:S02]  /*9d30*/  IMAD.MOV.U32 R18, RZ, RZ, R22 ;  /* 0x000000ffff127224 */ /* 0x000fe400078e0016 */
[----:B------:R-:W-:Y:S02]  /*9d40*/  IMAD.MOV.U32 R19, RZ, RZ, R23 ;  /* 0x000000ffff137224 */ /* 0x000fe400078e0017 */
[----:B------:R-:W3:Y:S04]  /*9d50*/  LDL.LU.64 R22, [R1+0x210] ;  /* 0x0002100001167983 */ /* 0x000ee80000300a00 */
[----:B------:R0:W-:Y:S04]  /*9d60*/  STL.64 [R1+0x1f0], R250 ;  /* 0x0001f0fa01007387 */ /* 0x0001e80000100a00 */
[----:B0-----:R-:W4:Y:S04]  /*9d70*/  LDL.LU.64 R250, [R1+0x10] ;  /* 0x0000100001fa7983 */ /* 0x001f280000300a00 */
[----:B----4-:R0:W-:Y:S04]  /*9d80*/  STL.64 [R1+0x1f8], R250 ;  /* 0x0001f8fa01007387 */ /* 0x0101e80000100a00 */
[----:B0-----:R-:W4:Y:S04]  /*9d90*/  LDL.LU.64 R250, [R1+0x18] ;  /* 0x0000180001fa7983 */ /* 0x001f280000300a00 */
[----:B----4-:R0:W-:Y:S04]  /*9da0*/  STL.64 [R1+0x200], R250 ;  /* 0x000200fa01007387 */ /* 0x0101e80000100a00 */
[----:B0-----:R-:W4:Y:S04]  /*9db0*/  LDL.LU.64 R250, [R1+0x20] ;  /* 0x0000200001fa7983 */ /* 0x001f280000300a00 */
[----:B----4-:R0:W-:Y:S02]  /*9dc0*/  STL.64 [R1+0x208], R250 ;  /* 0x000208fa01007387 */ /* 0x0101e40000100a00 */
[----:B0-----:R-:W-:-:S02]  /*9dd0*/  IMAD.MOV.U32 R250, RZ, RZ, R224 ;  /* 0x000000fffffa7224 */ /* 0x001fc400078e00e0 */
[----:B------:R-:W-:Y:S02]  /*9de0*/  IMAD.MOV.U32 R251, RZ, RZ, R225 ;  /* 0x000000fffffb7224 */ /* 0x000fe400078e00e1 */
[----:B------:R-:W-:Y:S02]  /*9df0*/  IMAD.MOV.U32 R224, RZ, RZ, R2 ;  /* 0x000000ffffe07224 */ /* 0x000fe400078e0002 */
[----:B------:R-:W-:Y:S02]  /*9e00*/  IMAD.MOV.U32 R225, RZ, RZ, R3 ;  /* 0x000000ffffe17224 */ /* 0x000fe400078e0003 */
[----:B--2---:R-:W-:-:S04]  /*9e10*/  IMAD.WIDE R2, R249, 0x2, R20 ;  /* 0x00000002f9027825 */ /* 0x004fc800078e0214 */
[----:B------:R-:W-:Y:S02]  /*9e20*/  IMAD.MOV.U32 R20, RZ, RZ, R4 ;  /* 0x000000ffff147224 */ /* 0x000fe400078e0004 */
[----:B------:R-:W-:Y:S02]  /*9e30*/  IMAD.MOV.U32 R21, RZ, RZ, R5 ;  /* 0x000000ffff157224 */ /* 0x000fe400078e0005 */
[----:B---3--:R-:W-:-:S04]  /*9e40*/  IMAD.WIDE R4, R249, 0x2, R22 ;  /* 0x00000002f9047825 */ /* 0x008fc800078e0216 */
[----:B------:R-:W-:Y:S02]  /*9e50*/  IMAD.MOV.U32 R22, RZ, RZ, R6 ;  /* 0x000000ffff167224 */ /* 0x000fe400078e0006 */
[----:B------:R-:W-:Y:S02]  /*9e60*/  IMAD.MOV.U32 R23, RZ, RZ, R7 ;  /* 0x000000ffff177224 */ /* 0x000fe400078e0007 */
[----:B------:R-:W-:-:S04]  /*9e70*/  IMAD.WIDE R6, R249, 0x2, R206 ;  /* 0x00000002f9067825 */ /* 0x000fc800078e02ce */
        /* <DEDUP_REMOVED lines=26> */
[----:B------:R-:W-:Y:S02]  /*a020*/  IMAD.MOV.U32 R220, RZ, RZ, R218 ;  /* 0x000000ffffdc7224 */ /* 0x000fe400078e00da */
[----:B------:R-:W-:Y:S02]  /*a030*/  IMAD.MOV.U32 R221, RZ, RZ, R219 ;  /* 0x000000ffffdd7224 */ /* 0x000fe400078e00db */
[----:B------:R-:W-:Y:S02]  /*a040*/  IMAD.MOV.U32 R218, RZ, RZ, R216 ;  /* 0x000000ffffda7224 */ /* 0x000fe400078e00d8 */
[----:B------:R-:W-:-:S02]  /*a050*/  IMAD.MOV.U32 R219, RZ, RZ, R217 ;  /* 0x000000ffffdb7224 */ /* 0x000fc400078e00d9 */
        /* <DEDUP_REMOVED lines=38> */
[C---:B------:R-:W-:Y:S02]  /*a2c0*/  IMAD.WIDE R226, R249.reuse, 0x2, R246 ;  /* 0x00000002f9e27825 */ /* 0x040fe400078e02f6 */
[----:B------:R-:W2:Y:S02]  /*a2d0*/  LDL.LU.64 R246, [R1+0x70] ;  /* 0x0000700001f67983 */ /* 0x000ea40000300a00 */
[----:B------:R-:W-:-:S04]  /*a2e0*/  IMAD.WIDE R152, R249, 0x2, R152 ;  /* 0x00000002f9987825 */ /* 0x000fc800078e0298 */
        /* <DEDUP_REMOVED lines=35> */
[----:B--2---:R-:W-:-:S04]  /*a520*/  IMAD.WIDE R246, R249, 0x2, R246 ;  /* 0x00000002f9f67825 */ /* 0x004fc800078e02f6 */
[----:B------:R-:W-:Y:S02]  /*a530*/  IMAD.WIDE R248, R249, 0x2, R250 ;  /* 0x00000002f9f87825 */ /* 0x000fe400078e02fa */
[----:B------:R-:W2:Y:S04]  /*a540*/  LDL.LU.64 R250, [R1+0x208] ;  /* 0x0002080001fa7983 */ /* 0x000ea80000300a00 */
[----:B--2---:R0:W-:Y:S01]  /*a550*/  STL [R1+0x20], R250 ;  /* 0x000020fa01007387 */ /* 0x0041e20000100800 */
[----:B------:R-:W-:-:S03]  /*a560*/  IMAD.MOV.U32 R0, RZ, RZ, R251 ;  /* 0x000000ffff007224 */ /* 0x000fc600078e00fb */
[----:B0-----:R-:W2:Y:S01]  /*a570*/  LDL.LU.64 R250, [R1+0x200] ;  /* 0x0002000001fa7983 */ /* 0x001ea20000300a00 */
[----:B------:R-:W-:Y:S01]  /*a580*/  WARPGROUP.ARRIVE ;  /* 0x00000000000079c5 */ /* 0x000fe20000000000 */
[----:B------:R-:W-:-:S05]  /*a590*/  UMOV UR9, 0x40000040 ;  /* 0x4000004000097882 */ /* 0x000fca0000000000 */
[----:B------:R-:W-:-:S12]  /*a5a0*/  HGMMA.64x128x16.F32.BF16 R88, gdesc[UR8].tnspA, R88 ;  /* 0x21e00000085879f0 */ /* 0x000fd80008701858 */
[----:B------:R-:W-:Y:S01]  /*a5b0*/  HGMMA.64x128x16.F32.BF16 R88, gdesc[UR4].tnspA, R88 ;  /* 0x21e00000045879f0 */ /* 0x000fe20008701858 */
[----:B------:R-:W-:-:S11]  /*a5c0*/  UMOV UR30, UR10 ;  /* 0x0000000a001e7c82 */ /* 0x000fd60008000000 */
[----:B------:R-:W-:Y:S01]  /*a5d0*/  HGMMA.64x128x16.F32.BF16 R88, gdesc[UR36].tnspA, R88 ;  /* 0x21e00000245879f0 */ /* 0x000fe20008701858 */
[----:B--2---:R-:W-:Y:S04]  /*a5e0*/  STL [R1+0x18], R250 ;  /* 0x000018fa01007387 */ /* 0x004fe80000100800 */
[----:B------:R0:W-:Y:S02]  /*a5f0*/  STL [R1+0x24], R0 ;  /* 0x0000240001007387 */ /* 0x0001e40000100800 */
[----:B0-----:R-:W-:Y:S02]  /*a600*/  IMAD.MOV.U32 R0, RZ, RZ, R251 ;  /* 0x000000ffff007224 */ /* 0x001fe400078e00fb */
[----:B------:R-:W2:Y:S01]  /*a610*/  LDL.LU.64 R250, [R1+0x1f8] ;  /* 0x0001f80001fa7983 */ /* 0x000ea20000300a00 */
[----:B------:R-:W-:-:S02]  /*a620*/  UMOV UR31, UR11 ;  /* 0x0000000b001f7c82 */ /* 0x000fc40008000000 */
[----:B------:R-:W-:-:S12]  /*a630*/  HGMMA.64x128x16.F32.BF16 R88, gdesc[UR32].tnspA, R88 ;  /* 0x21e00000205879f0 */ /* 0x000fd80008701858 */
[----:B------:R-:W-:Y:S01]  /*a640*/  HGMMA.64x128x16.F32.BF16 R24, gdesc[UR28].tnspA, R24 ;  /* 0x21e000001c1879f0 */ /* 0x000fe20008701818 */
[----:B--2---:R-:W-:Y:S04]  /*a650*/  STL [R1+0x10], R250 ;  /* 0x000010fa01007387 */ /* 0x004fe80000100800 */
[----:B------:R0:W-:Y:S02]  /*a660*/  STL [R1+0x1c], R0 ;  /* 0x00001c0001007387 */ /* 0x0001e40000100800 */
[----:B0-----:R-:W-:Y:S02]  /*a670*/  IMAD.MOV.U32 R0, RZ, RZ, R251 ;  /* 0x000000ffff007224 */ /* 0x001fe400078e00fb */
[----:B------:R-:W2:Y:S01]  /*a680*/  LDL.LU.64 R250, [R1+0x1f0] ;  /* 0x0001f00001fa7983 */ /* 0x000ea20000300a00 */
[----:B------:R-:W-:Y:S01]  /*a690*/  UMOV UR26, UR6 ;  /* 0x00000006001a7c82 */ /* 0x000fe20008000000 */
[----:B------:R-:W-:-:S02]  /*a6a0*/  UMOV UR27, UR7 ;  /* 0x00000007001b7c82 */ /* 0x000fc40008000000 */
[----:B------:R-:W-:Y:S01]  /*a6b0*/  HGMMA.64x128x16.F32.BF16 R24, gdesc[UR24].tnspA, R24 ;  /* 0x21e00000181879f0 */ /* 0x000fe20008701818 */
[----:B------:R-:W-:Y:S01]  /*a6c0*/  UMOV UR22, UR38 ;  /* 0x0000002600167c82 */ /* 0x000fe20008000000 */
[----:B------:R-:W-:-:S10]  /*a6d0*/  UMOV UR23, UR39 ;  /* 0x0000002700177c82 */ /* 0x000fd40008000000 */
[----:B------:R-:W-:Y:S01]  /*a6e0*/  HGMMA.64x128x16.F32.BF16 R24, gdesc[UR20].tnspA, R24 ;  /* 0x21e00000141879f0 */ /* 0x000fe20008701818 */
[----:B--2---:R-:W-:Y:S04]  /*a6f0*/  STL [R1+0x8], R250 ;  /* 0x000008fa01007387 */ /* 0x004fe80000100800 */
[----:B------:R0:W-:Y:S02]  /*a700*/  STL [R1+0x14], R0 ;  /* 0x0000140001007387 */ /* 0x0001e40000100800 */
[----:B0-----:R-:W-:Y:S02]  /*a710*/  IMAD.MOV.U32 R0, RZ, RZ, R251 ;  /* 0x000000ffff007224 */ /* 0x001fe400078e00fb */
[----:B------:R-:W2:Y:S04]  /*a720*/  LDL.LU.64 R250, [R1+0x1e8] ;  /* 0x0001e80001fa7983 */ /* 0x000ea80000300a00 */
[----:B------:R-:W-:Y:S04]  /*a730*/  STL [R1], R2 ;  /* 0x0000000201007387 */ /* 0x000fe80000100800 */
[----:B------:R0:W-:Y:S02]  /*a740*/  STL [R1+0xc], R0 ;  /* 0x00000c0001007387 */ /* 0x0001e40000100800 */
[----:B0-----:R-:W-:-:S02]  /*a750*/  IMAD.MOV.U32 R0, RZ, RZ, R3 ;  /* 0x000000ffff007224 */ /* 0x001fc400078e0003 */
[----:B------:R-:W3:Y:S04]  /*a760*/  LDL.LU.64 R2, [R1+0x1e0] ;  /* 0x0001e00001027983 */ /* 0x000ee80000300a00 */
[----:B------:R0:W-:Y:S04]  /*a770*/  STL [R1+0x28], R0 ;  /* 0x0000280001007387 */ /* 0x0001e80000100800 */
[----:B0-----:R0:W5:Y:S04]  /*a780*/  LDL.LU R0, [R1+0x1dc] ;  /* 0x0001dc0001007983 */ /* 0x0011680000300800 */
[----:B------:R-:W-:Y:S04]  /*a790*/  STL [R1+0x2c], R5 ;  /* 0x00002c0501007387 */ /* 0x000fe80000100800 */
[----:B------:R-:W-:Y:S04]  /*a7a0*/  STL [R1+0x30], R7 ;  /* 0x0000300701007387 */ /* 0x000fe80000100800 */
[----:B------:R-:W-:Y:S04]  /*a7b0*/  STL [R1+0x34], R9 ;  /* 0x0000340901007387 */ /* 0x000fe80000100800 */
[----:B------:R-:W-:Y:S04]  /*a7c0*/  STL [R1+0x38], R11 ;  /* 0x0000380b01007387 */ /* 0x000fe80000100800 */
[----:B------:R-:W-:Y:S04]  /*a7d0*/  STL [R1+0x3c], R13 ;  /* 0x00003c0d01007387 */ /* 0x000fe80000100800 */
[----:B------:R1:W-:Y:S04]  /*a7e0*/  STL [R1+0x40], R15 ;  /* 0x0000400f01007387 */ /* 0x0003e80000100800 */
[----:B------:R-:W-:Y:S04]  /*a7f0*/  STL [R1+0x44], R17 ;  /* 0x0000441101007387 */ /* 0x000fe80000100800 */
        /* <DEDUP_REMOVED lines=68> */
[----:B-1----:R-:W4:Y:S01]  /*ac40*/  LDL.LU R15, [R1+0x1d4] ;  /* 0x0001d400010f7983 */ /* 0x002f220000300800 */
[----:B------:R-:W-:Y:S01]  /*ac50*/  UMOV UR18, UR34 ;  /* 0x0000002200127c82 */ /* 0x000fe20008000000 */
[----:B------:R-:W-:-:S02]  /*ac60*/  UMOV UR19, UR35 ;  /* 0x0000002300137c82 */ /* 0x000fc40008000000 */
[----:B------:R-:W-:Y:S01]  /*ac70*/  HGMMA.64x128x16.F32.BF16 R24, gdesc[UR16].tnspA, R24, gsb0 ;  /* 0x21e00000101879f0 */ /* 0x000fe20008001818 */
[----:B------:R-:W-:Y:S01]  /*ac80*/  STL [R1+0xd4], R217 ;  /* 0x0000d4d901007387 */ /* 0x000fe20000100800 */
[----:B------:R-:W-:Y:S02]  /*ac90*/  IMAD.MOV.U32 R9, RZ, RZ, R14 ;  /* 0x000000ffff097224 */ /* 0x000fe400078e000e */
[----:B------:R-:W1:Y:S01]  /*aca0*/  LDC R14, c[0x0][0x238] ;  /* 0x00008e00ff0e7b82 */ /* 0x000e620000000800 */
        /* <DEDUP_REMOVED lines=24> */
[----:B------:R-:W-:Y:S01]  /*ae30*/  STL [R1+0x1c4], R242 ;  /* 0x0001c4f201007387 */ /* 0x000fe20000100800 */
[----:B-1----:R-:W-:-:S03]  /*ae40*/  IMAD.SHL.U32 R14, R14, 0x40, RZ ;  /* 0x000000400e0e7824 */ /* 0x002fc600078e00ff */
[----:B------:R-:W-:Y:S01]  /*ae50*/  STL [R1+0x108], R243 ;  /* 0x000108f301007387 */ /* 0x000fe20000100800 */
[----:B------:R-:W-:-:S03]  /*ae60*/  IMAD.MOV.U32 R5, RZ, RZ, R6 ;  /* 0x000000ffff057224 */ /* 0x000fc600078e0006 */
[----:B------:R-:W-:Y:S01]  /*ae70*/  STL [R1+0x1c8], R244 ;  /* 0x0001c8f401007387 */ /* 0x000fe20000100800 */
[----:B------:R-:W-:-:S03]  /*ae80*/  IMAD.MOV.U32 R6, RZ, RZ, R8 ;  /* 0x000000ffff067224 */ /* 0x000fc600078e0008 */
[----:B------:R-:W-:Y:S01]  /*ae90*/  STL [R1+0x10c], R245 ;  /* 0x00010cf501007387 */ /* 0x000fe20000100800 */
[----:B------:R-:W-:Y:S02]  /*aea0*/  IMAD.MOV.U32 R7, RZ, RZ, R10 ;  /* 0x000000ffff077224 */ /* 0x000fe400078e000a */
[----:B------:R-:W-:Y:S02]  /*aeb0*/  IMAD.MOV.U32 R8, RZ, RZ, R12 ;  /* 0x000000ffff087224 */ /* 0x000fe400078e000c */
[----:B------:R-:W-:Y:S02]  /*aec0*/  IMAD.MOV.U32 R10, RZ, RZ, R16 ;  /* 0x000000ffff0a7224 */ /* 0x000fe400078e0010 */
[----:B------:R-:W-:Y:S02]  /*aed0*/  IMAD.MOV.U32 R11, RZ, RZ, R18 ;  /* 0x000000ffff0b7224 */ /* 0x000fe400078e0012 */
[----:B------:R-:W-:Y:S02]  /*aee0*/  IMAD.MOV.U32 R12, RZ, RZ, R20 ;  /* 0x000000ffff0c7224 */ /* 0x000fe400078e0014 */
[----:B------:R-:W-:-:S02]  /*aef0*/  IMAD.MOV.U32 R13, RZ, RZ, R22 ;  /* 0x000000ffff0d7224 */ /* 0x000fc400078e0016 */
[----:B---3--:R-:W-:-:S04]  /*af00*/  IMAD.WIDE R2, R14, 0x2, R2 ;  /* 0x000000020e027825 */ /* 0x008fc800078e0202 */
[----:B--2---:R-:W-:Y:S01]  /*af10*/  VIADD R250, R250, 0xffffffc0 ;  /* 0xffffffc0fafa7836 */ /* 0x004fe20000000000 */
[----:B------:R-:W-:Y:S02]  /*af20*/  WARPGROUP.DEPBAR.LE gsb0, 0x0 ;  /* 0x00008000000079c5 */ /* 0x000fe40000010000 */
[----:B----4-:R-:W-:-:S05]  /*af30*/  VIADD R15, R15, 0xffffffff ;  /* 0xffffffff0f0f7836 */ /* 0x010fca0000000000 */
[----:B------:R-:W-:Y:S01]  /*af40*/  ISETP.NE.U32.AND P0, PT, R15, RZ, PT ;  /* 0x000000ff0f00720c */ /* 0x000fe20003f05070 */
[----:B------:R-:W-:Y:S04]  /*af50*/  STL [R1+0x1d4], R15 ;  /* 0x0001d40f01007387 */ /* 0x000fe80000100800 */
[----:B------:R-:W-:Y:S04]  /*af60*/  STL [R1+0x1cc], R246 ;  /* 0x0001ccf601007387 */ /* 0x000fe80000100800 */
[----:B------:R-:W-:Y:S04]  /*af70*/  STL [R1+0x110], R247 ;  /* 0x000110f701007387 */ /* 0x000fe80000100800 */
[----:B------:R1:W-:Y:S02]  /*af80*/  STL [R1+0x1d0], R248 ;  /* 0x0001d0f801007387 */ /* 0x0003e40000100800 */
[----:B-1----:R-:W-:Y:S01]  /*af90*/  IMAD.MOV.U32 R248, RZ, RZ, R249 ;  /* 0x000000fffff87224 */ /* 0x002fe200078e00f9 */
[----:B0-----:R-:W-:Y:S06]  /*afa0*/  @P0 BRA `(.L_x_1) ;  /* 0xffffffa400140947 */ /* 0x001fec000383ffff */
[----:B------:R-:W-:Y:S02]  /*afb0*/  F2FP.BF16.F32.PACK_AB R47, R47, R46 ;  /* 0x0000002e2f2f723e */ /* 0x000fe400000010ff */
[----:B------:R-:W-:Y:S02]  /*afc0*/  F2FP.BF16.F32.PACK_AB R46, R45, R44 ;  /* 0x0000002c2d2e723e */ /* 0x000fe400000010ff */
[----:B------:R-:W-:Y:S02]  /*afd0*/  F2FP.BF16.F32.PACK_AB R44, R109, R108 ;  /* 0x0000006c6d2c723e */ /* 0x000fe400000010ff */
[----:B------:R-:W-:Y:S02]  /*afe0*/  F2FP.BF16.F32.PACK_AB R108, R105, R104 ;  /* 0x00000068696c723e */ /* 0x000fe400000010ff */
[----:B------:R-:W-:Y:S02]  /*aff0*/  F2FP.BF16.F32.PACK_AB R104, R101, R100 ;  /* 0x000000646568723e */ /* 0x000fe400000010ff */
[----:B------:R-:W-:-:S02]  /*b000*/  F2FP.BF16.F32.PACK_AB R87, R87, R86 ;  /* 0x000000565757723e */ /* 0x000fc400000010ff */
        /* <DEDUP_REMOVED lines=57> */
[----:B------:R-:W-:-:S07]  /*b3a0*/  F2FP.BF16.F32.PACK_AB R92, R89, R88 ;  /* 0x00000058595c723e */ /* 0x000fce00000010ff */
.L_x_0:
[----:B------:R-:W1:Y:S01]  /*b3b0*/  S2R R6, SR_TID.X ;  /* 0x0000000000067919 */ /* 0x000e620000002100 */
[----:B------:R-:W-:Y:S01]  /*b3c0*/  ULDC.64 UR4, c[0x0][0x228] ;  /* 0x00008a0000047ab9 */ /* 0x000fe20000000a00 */
[----:B------:R-:W-:Y:S01]  /*b3d0*/  ULDC UR6, c[0x0][0x22c] ;  /* 0x00008b0000067ab9 */ /* 0x000fe20000000800 */
[----:B------:R-:W2:Y:S01]  /*b3e0*/  S2R R192, SR_TID.X ;  /* 0x0000000000c07919 */ /* 0x000ea20000002100 */
[----:B------:R-:W3:Y:S01]  /*b3f0*/  LDL.LU R197, [R1+0x1d8] ;  /* 0x0001d80001c57983 */ /* 0x000ee20000300800 */
[----:B------:R-:W4:Y:S01]  /*b400*/  S2R R4, SR_CgaCtaId ;  /* 0x0000000000047919 */ /* 0x000f220000008800 */
[C---:B-1----:R-:W-:Y:S02]  /*b410*/  IMAD.SHL.U32 R3, R6.reuse, 0x40, RZ ;  /* 0x0000004006037824 */ /* 0x042fe400078e00ff */
[----:B------:R-:W-:-:S03]  /*b420*/  IMAD.SHL.U32 R2, R6, 0x10, RZ ;  /* 0x0000001006027824 */ /* 0x000fc600078e00ff */
[----:B------:R-:W-:Y:S01]  /*b430*/  LOP3.LUT R5, R3, 0x400, RZ, 0xc0, !PT ;  /* 0x0000040003057812 */ /* 0x000fe200078ec0ff */
[----:B------:R-:W-:Y:S01]  /*b440*/  IMAD.SHL.U32 R3, R6, 0x8, RZ ;  /* 0x0000000806037824 */ /* 0x000fe200078e00ff */
[----:B------:R-:W-:-:S04]  /*b450*/  LOP3.LUT R2, R2, 0xf0, RZ, 0xc0, !PT ;  /* 0x000000f002027812 */ /* 0x000fc800078ec0ff */
[----:B------:R-:W-:Y:S01]  /*b460*/  IADD3 R164, R5, UR12, R2 ;  /* 0x0000000c05a47c10 */ /* 0x000fe2000fffe002 */
[----:B----4-:R-:W-:Y:S01]  /*b470*/  IMAD.SHL.U32 R4, R4, 0x80, RZ ;  /* 0x0000008004047824 */ /* 0x010fe200078e00ff */
[----:B------:R-:W-:-:S05]  /*b480*/  LOP3.LUT R191, R3, 0x300, RZ, 0xc0, !PT ;  /* 0x0000030003bf7812 */ /* 0x000fca00078ec0ff */
[----:B------:R-:W-:Y:S01]  /*b490*/  IMAD.IADD R191, R191, 0x1, R164 ;  /* 0x00000001bfbf7824 */ /* 0x000fe200078e02a4 */
[----:B------:R-:W-:Y:S01]  /*b4a0*/  BAR.SYNC.DEFER_BLOCKING 0x0 ;  /* 0x0000000000007b1d */ /* 0x000fe20000010000 */
[----:B--2---:R-:W-:-:S05]  /*b4b0*/  LOP3.LUT R164, R192, 0x7f, RZ, 0xc0, !PT ;  /* 0x0000007fc0a47812 */ /* 0x004fca00078ec0ff */
[----:B------:R-:W-:Y:S01]  /*b4c0*/  STSM.16.M88.4 [R191], R92 ;  /* 0x0000005cbf007844 */ /* 0x000fe20000000200 */
[----:B------:R-:W-:Y:S01]  /*b4d0*/  LEA R164, R164, UR12, 0x4 ;  /* 0x0000000ca4a47c11 */ /* 0x000fe2000f8e20ff */
[----:B------:R-:W-:Y:S06]  /*b4e0*/  BAR.SYNC.DEFER_BLOCKING 0x0 ;  /* 0x0000000000007b1d */ /* 0x000fec0000010000 */
[----:B------:R-:W1:Y:S02]  /*b4f0*/  LDS.128 R92, [R164] ;  /* 0x00000000a45c7984 */ /* 0x000e640000000c00 */
[----:B------:R-:W-:Y:S06]  /*b500*/  BAR.SYNC.DEFER_BLOCKING 0x0 ;  /* 0x0000000000007b1d */ /* 0x000fec0000010000 */
[----:B------:R-:W-:Y:S02]  /*b510*/  STSM.16.M88.4 [R191], R96 ;  /* 0x00000060bf007844 */ /* 0x000fe40000000200 */
[----:B------:R-:W-:Y:S06]  /*b520*/  BAR.SYNC.DEFER_BLOCKING 0x0 ;  /* 0x0000000000007b1d */ /* 0x000fec0000010000 */
[----:B------:R-:W2:Y:S02]  /*b530*/  LDS.128 R96, [R164] ;  /* 0x00000000a4607984 */ /* 0x000ea40000000c00 */
[----:B------:R-:W-:Y:S06]  /*b540*/  BAR.SYNC.DEFER_BLOCKING 0x0 ;  /* 0x0000000000007b1d */ /* 0x000fec0000010000 */
[----:B------:R-:W-:Y:S02]  /*b550*/  STSM.16.M88.4 [R191], R100 ;  /* 0x00000064bf007844 */ /* 0x000fe40000000200 */
[----:B------:R-:W-:Y:S06]  /*b560*/  BAR.SYNC.DEFER_BLOCKING 0x0 ;  /* 0x0000000000007b1d */ /* 0x000fec0000010000 */
[----:B------:R-:W4:Y:S02]  /*b570*/  LDS.128 R100, [R164] ;  /* 0x00000000a4647984 */ /* 0x000f240000000c00 */
        /* <DEDUP_REMOVED lines=46> */
[----:B------:R-:W-:Y:S01]  /*b860*/  BAR.SYNC.DEFER_BLOCKING 0x0 ;  /* 0x0000000000007b1d */ /* 0x000fe20000010000 */
[----:B------:R-:W-:-:S02]  /*b870*/  LOP3.LUT R157, R4, 0x80, RZ, 0xc0, !PT ;  /* 0x00000080049d7812 */ /* 0x000fc400078ec0ff */
[----:B---3--:R-:W-:Y:S02]  /*b880*/  ISETP.GE.AND P0, PT, R197, UR4, PT ;  /* 0x00000004c5007c0c */ /* 0x008fe4000bf06270 */
[C-C-:B-----5:R-:W-:Y:S01]  /*b890*/  LOP3.LUT R196, R0.reuse, 0x1, R157.reuse, 0xfe, !PT ;  /* 0x0000000100c47812 */ /* 0x160fe200078efe9d */
[----:B------:R-:W-:Y:S01]  /*b8a0*/  ULDC UR4, c[0x0][0x22c] ;  /* 0x00008b0000047ab9 */ /* 0x000fe20000000800 */
[----:B------:R-:W3:Y:S01]  /*b8b0*/  LDS.128 R80, [R164] ;  /* 0x00000000a4507984 */ /* 0x000ee20000000c00 */
[----:B------:R-:W-:Y:S01]  /*b8c0*/  BAR.SYNC.DEFER_BLOCKING 0x0 ;  /* 0x0000000000007b1d */ /* 0x000fe20000010000 */
[----:B------:R-:W-:Y:S02]  /*b8d0*/  LOP3.LUT R194, R0, 0x3, R157, 0xfe, !PT ;  /* 0x0000000300c27812 */ /* 0x000fe400078efe9d */
[----:B------:R-:W-:-:S03]  /*b8e0*/  ISETP.LT.AND P4, PT, R196, UR4, !P0 ;  /* 0x00000004c4007c0c */ /* 0x000fc6000c781270 */
[----:B------:R-:W-:Y:S01]  /*b8f0*/  ULDC UR4, c[0x0][0x22c] ;  /* 0x00008b0000047ab9 */ /* 0x000fe20000000800 */
[----:B------:R-:W-:Y:S02]  /*b900*/  LOP3.LUT R195, R0, 0x2, R157, 0xfe, !PT ;  /* 0x0000000200c37812 */ /* 0x000fe400078efe9d */
[----:B------:R-:W-:Y:S01]  /*b910*/  ISETP.LT.AND P5, PT, R194, UR4, !P0 ;  /* 0x00000004c2007c0c */ /* 0x000fe2000c7a1270 */
[----:B------:R-:W-:Y:S01]  /*b920*/  ULDC UR4, c[0x0][0x244] ;  /* 0x0000910000047ab9 */ /* 0x000fe20000000800 */
[----:B------:R-:W-:Y:S01]  /*b930*/  LOP3.LUT R156, R0, R157, RZ, 0xfc, !PT ;  /* 0x0000009d009c7212 */ /* 0x000fe200078efcff */
[----:B------:R-:W-:Y:S01]  /*b940*/  IMAD R194, R197, UR4, RZ ;  /* 0x00000004c5c27c24 */ /* 0x000fe2000f8e02ff */
[----:B------:R-:W-:Y:S01]  /*b950*/  ISETP.LT.AND P2, PT, R195, UR6, !P0 ;  /* 0x00000006c3007c0c */ /* 0x000fe2000c741270 */
[----:B------:R-:W-:Y:S01]  /*b960*/  ULDC.64 UR6, c[0x0][0x220] ;  /* 0x0000880000067ab9 */ /* 0x000fe20000000a00 */
[----:B------:R-:W-:Y:S02]  /*b970*/  ULDC UR4, c[0x0][0x248] ;  /* 0x0000920000047ab9 */ /* 0x000fe40000000800 */
[----:B------:R-:W-:Y:S01]  /*b980*/  LEA R192, P3, R194, UR6, 0x1 ;  /* 0x00000006c2c07c11 */ /* 0x000fe2000f8608ff */
[----:B------:R2:W-:Y:S01]  /*b990*/  STSM.16.M88.4 [R191], R84 ;  /* 0x00000054bf007844 */ /* 0x0005e20000000200 */
[C---:B------:R-:W-:Y:S01]  /*b9a0*/  IMAD R195, R156.reuse, UR4, RZ ;  /* 0x000000049cc37c24 */ /* 0x040fe2000f8e02ff */
[----:B------:R-:W-:Y:S01]  /*b9b0*/  ISETP.LT.AND P1, PT, R156, UR5, !P0 ;  /* 0x000000059c007c0c */ /* 0x000fe2000c721270 */
[----:B------:R-:W-:Y:S01]  /*b9c0*/  ULDC UR5, c[0x0][0x22c] ;  /* 0x00008b0000057ab9 */ /* 0x000fe20000000800 */
[----:B------:R-:W-:Y:S01]  /*b9d0*/  LEA.HI.X.SX32 R194, R194, UR7, 0x1, P3 ;  /* 0x00000007c2c27c11 */ /* 0x000fe200098f0eff */
[----:B------:R-:W-:Y:S01]  /*b9e0*/  ULDC UR6, c[0x0][0x22c] ;  /* 0x00008b0000067ab9 */ /* 0x000fe20000000800 */
[----:B------:R-:W-:-:S02]  /*b9f0*/  LEA R156, P3, R195, R192, 0x1 ;  /* 0x000000c0c39c7211 */ /* 0x000fc400078608ff */
[C-C-:B------:R-:W-:Y:S02]  /*ba00*/  LOP3.LUT R193, R0.reuse, 0x7f, R157.reuse, 0xfe, !PT ;  /* 0x0000007f00c17812 */ /* 0x140fe400078efe9d */
[C-C-:B------:R-:W-:Y:S02]  /*ba10*/  LOP3.LUT R186, R0.reuse, 0x4, R157.reuse, 0xfe, !PT ;  /* 0x0000000400ba7812 */ /* 0x140fe400078efe9d */
[C-C-:B------:R-:W-:Y:S02]  /*ba20*/  LOP3.LUT R187, R0.reuse, 0x5, R157.reuse, 0xfe, !PT ;  /* 0x0000000500bb7812 */ /* 0x140fe400078efe9d */
[C-C-:B------:R-:W-:Y:S02]  /*ba30*/  LOP3.LUT R185, R0.reuse, 0x6, R157.reuse, 0xfe, !PT ;  /* 0x0000000600b97812 */ /* 0x140fe400078efe9d */
[C-C-:B------:R-:W-:Y:S02]  /*ba40*/  LOP3.LUT R184, R0.reuse, 0x7, R157.reuse, 0xfe, !PT ;  /* 0x0000000700b87812 */ /* 0x140fe400078efe9d */
[----:B------:R-:W-:-:S02]  /*ba50*/  LOP3.LUT R183, R0, 0x8, R157, 0xfe, !PT ;  /* 0x0000000800b77812 */ /* 0x000fc400078efe9d */
        /* <DEDUP_REMOVED lines=88> */
[C-C-:B0-----:R-:W-:Y:S02]  /*bfe0*/  LOP3.LUT R15, R0.reuse, 0x61, R157.reuse, 0xfe, !PT ;  /* 0x00000061000f7812 */ /* 0x141fe400078efe9d */
        /* <DEDUP_REMOVED lines=28> */
[----:B------:R-:W-:Y:S02]  /*c1b0*/  LOP3.LUT R0, R0, 0x7e, R157, 0xfe, !PT ;  /* 0x0000007e00007812 */ /* 0x000fe400078efe9d */
[C---:B------:R-:W-:Y:S01]  /*c1c0*/  LEA.HI.X.SX32 R157, R195.reuse, R194, 0x1, P3 ;  /* 0x000000c2c39d7211 */ /* 0x040fe200018f0eff */
[----:B------:R-:W-:Y:S01]  /*c1d0*/  BAR.SYNC.DEFER_BLOCKING 0x0 ;  /* 0x0000000000007b1d */ /* 0x000fe20000010000 */
[----:B------:R-:W-:-:S04]  /*c1e0*/  VIADD R195, R195, UR4 ;  /* 0x00000004c3c37c36 */ /* 0x000fc80008000000 */
[----:B------:R-:W-:Y:S01]  /*c1f0*/  VIADD R197, R195, UR4 ;  /* 0x00000004c3c57c36 */ /* 0x000fe20008000000 */
[----:B-1----:R-:W-:-:S04]  /*c200*/  PRMT R196, R92, 0x7632, R196 ;  /* 0x000076325cc47816 */ /* 0x002fc800000000c4 */
[----:B--2---:R-:W-:-:S04]  /*c210*/  LEA R86, P6, R197, R192, 0x1 ;  /* 0x000000c0c5567211 */ /* 0x004fc800078c08ff */
[C---:B------:R-:W-:Y:S01]  /*c220*/  LEA.HI.X.SX32 R87, R197.reuse, R194, 0x1, P6 ;  /* 0x000000c2c5577211 */ /* 0x040fe200030f0eff */
[----:B------:R-:W-:Y:S01]  /*c230*/  VIADD R197, R197, UR4 ;  /* 0x00000004c5c57c36 */ /* 0x000fe20008000000 */
[----:B------:R0:W-:Y:S01]  /*c240*/  @P1 STG.E.U16 desc[UR14][R156.64], R92 ;  /* 0x0000005c9c001986 */ /* 0x0001e2000c10150e */
[----:B------:R-:W-:-:S04]  /*c250*/  LEA R84, P1, R195, R192, 0x1 ;  /* 0x000000c0c3547211 */ /* 0x000fc800078208ff */
[----:B------:R-:W-:Y:S02]  /*c260*/  LEA.HI.X.SX32 R85, R195, R194, 0x1, P1 ;  /* 0x000000c2c3557211 */ /* 0x000fe400008f0eff */
[----:B------:R-:W-:Y:S01]  /*c270*/  ISETP.LT.AND P3, PT, R186, UR5, !P0 ;  /* 0x00000005ba007c0c */ /* 0x000fe2000c761270 */
[----:B------:R-:W-:Y:S02]  /*c280*/  ULDC UR5, c[0x0][0x22c] ;  /* 0x00008b0000057ab9 */ /* 0x000fe40000000800 */
[----:B------:R1:W-:Y:S01]  /*c290*/  @P4 STG.E.U16 desc[UR14][R84.64], R196 ;  /* 0x000000c454004986 */ /* 0x0003e2000c10150e */
[----:B0-----:R-:W-:Y:S01]  /*c2a0*/  VIADD R157, R197, UR4 ;  /* 0x00000004c59d7c36 */ /* 0x001fe20008000000 */
[----:B------:R-:W-:Y:S02]  /*c2b0*/  ISETP.LT.AND P4, PT, R185, UR5, !P0 ;  /* 0x00000005b9007c0c */ /* 0x000fe4000c781270 */
[----:B------:R0:W-:Y:S01]  /*c2c0*/  @P2 STG.E.U16 desc[UR14][R86.64], R93 ;  /* 0x0000005d56002986 */ /* 0x0001e2000c10150e */
[----:B------:R-:W-:Y:S01]  /*c2d0*/  PRMT R92, R93, 0x7632, R92 ;  /* 0x000076325d5c7816 */ /* 0x000fe2000000005c */
[----:B------:R-:W-:Y:S01]  /*c2e0*/  VIADD R185, R157, UR4 ;  /* 0x000000049db97c36 */ /* 0x000fe20008000000 */
[----:B------:R-:W-:Y:S01]  /*c2f0*/  ISETP.LT.AND P1, PT, R187, UR6, !P0 ;  /* 0x00000006bb007c0c */ /* 0x000fe2000c721270 */
[----:B------:R-:W-:Y:S01]  /*c300*/  ULDC UR5, c[0x0][0x22c] ;  /* 0x00008b0000057ab9 */ /* 0x000fe20000000800 */
[----:B------:R-:W-:Y:S01]  /*c310*/  PRMT R156, R94, 0x7632, R156 ;  /* 0x000076325e9c7816 */ /* 0x000fe2000000009c */
[----:B------:R-:W-:Y:S01]  /*c320*/  ULDC UR6, c[0x0][0x22c] ;  /* 0x00008b0000067ab9 */ /* 0x000fe20000000800 */
[----:B-1----:R-:W-:-:S04]  /*c330*/  LEA R84, P6, R197, R192, 0x1 ;  /* 0x000000c0c5547211 */ /* 0x002fc800078c08ff */
[----:B------:R-:W-:Y:S02]  /*c340*/  LEA.HI.X.SX32 R85, R197, R194, 0x1, P6 ;  /* 0x000000c2c5557211 */ /* 0x000fe400030f0eff */
[----:B0-----:R-:W-:Y:S01]  /*c350*/  LEA R86, P6, R157, R192, 0x1 ;  /* 0x000000c09d567211 */ /* 0x001fe200078c08ff */
[----:B------:R-:W-:Y:S02]  /*c360*/  VIADD R93, R185, UR4 ;  /* 0x00000004b95d7c36 */ /* 0x000fe40008000000 */
[----:B------:R0:W-:Y:S01]  /*c370*/  @P5 STG.E.U16 desc[UR14][R84.64], R92 ;  /* 0x0000005c54005986 */ /* 0x0001e2000c10150e */
[----:B------:R-:W-:Y:S01]  /*c380*/  LEA.HI.X.SX32 R87, R157, R194, 0x1, P6 ;  /* 0x000000c29d577211 */ /* 0x000fe200030f0eff */
[----:B------:R-:W-:-:S04]  /*c390*/  VIADD R157, R93, UR4 ;  /* 0x000000045d9d7c36 */ /* 0x000fc80008000000 */
[----:B------:R1:W-:Y:S01]  /*c3a0*/  @P3 STG.E.U16 desc[UR14][R86.64], R94 ;  /* 0x0000005e56003986 */ /* 0x0003e2000c10150e */
[----:B0-----:R-:W-:-:S04]  /*c3b0*/  LEA R84, P6, R185, R192, 0x1 ;  /* 0x000000c0b9547211 */ /* 0x001fc800078c08ff */
[----:B------:R-:W-:Y:S02]  /*c3c0*/  LEA.HI.X.SX32 R85, R185, R194, 0x1, P6 ;  /* 0x000000c2b9557211 */ /* 0x000fe400030f0eff */
[C---:B-1----:R-:W-:Y:S02]  /*c3d0*/  LEA R86, P6, R93.reuse, R192, 0x1 ;  /* 0x000000c05d567211 */ /* 0x042fe400078c08ff */
[----:B------:R-:W-:Y:S01]  /*c3e0*/  ISETP.LT.AND P2, PT, R184, UR5, !P0 ;  /* 0x00000005b8007c0c */ /* 0x000fe2000c741270 */
[----:B------:R-:W-:Y:S01]  /*c3f0*/  ULDC UR5, c[0x0][0x22c] ;  /* 0x00008b0000057ab9 */ /* 0x000fe20000000800 */
[----:B------:R-:W-:Y:S01]  /*c400*/  LEA.HI.X.SX32 R87, R93, R194, 0x1, P6 ;  /* 0x000000c25d577211 */ /* 0x000fe200030f0eff */
[----:B------:R-:W-:Y:S01]  /*c410*/  VIADD R93, R157, UR4 ;  /* 0x000000049d5d7c36 */ /* 0x000fe20008000000 */
[----:B------:R-:W-:Y:S01]  /*c420*/  ISETP.LT.AND P5, PT, R183, UR5, !P0 ;  /* 0x00000005b7007c0c */ /* 0x000fe2000c7a1270 */
[----:B------:R0:W-:Y:S01]  /*c430*/  @P1 STG.E.U16 desc[UR14][R84.64], R156 ;  /* 0x0000009c54001986 */ /* 0x0001e2000c10150e */
[----:B------:R-:W-:Y:S01]  /*c440*/  PRMT R92, R95, 0x7632, R92 ;  /* 0x000076325f5c7816 */ /* 0x000fe2000000005c */
[----:B------:R-:W-:-:S02]  /*c450*/  ULDC UR5, c[0x0][0x22c] ;  /* 0x00008b0000057ab9 */ /* 0x000fc40000000800 */
[----:B------:R1:W-:Y:S01]  /*c460*/  @P4 STG.E.U16 desc[UR14][R86.64], R95 ;  /* 0x0000005f56004986 */ /* 0x0003e2000c10150e */
[-C--:B0-----:R-:W-:Y:S02]  /*c470*/  LEA R84, P1, R157, R192.reuse, 0x1 ;  /* 0x000000c09d547211 */ /* 0x081fe400078208ff */
[----:B-1----:R-:W-:Y:S02]  /*c480*/  LEA R86, P6, R93, R192, 0x1 ;  /* 0x000000c05d567211 */ /* 0x002fe400078c08ff */
[-C--:B------:R-:W-:Y:S02]  /*c490*/  LEA.HI.X.SX32 R85, R157, R194.reuse, 0x1, P1 ;  /* 0x000000c29d557211 */ /* 0x080fe400008f0eff */
[C---:B------:R-:W-:Y:S01]  /*c4a0*/  LEA.HI.X.SX32 R87, R93.reuse, R194, 0x1, P6 ;  /* 0x000000c25d577211 */ /* 0x040fe200030f0eff */
[----:B------:R-:W-:Y:S01]  /*c4b0*/  VIADD R93, R93, UR4 ;  /* 0x000000045d5d7c36 */ /* 0x000fe20008000000 */
[----:B------:R-:W-:Y:S01]  /*c4c0*/  ISETP.LT.AND P3, PT, R179, UR5, !P0 ;  /* 0x00000005b3007c0c */ /* 0x000fe2000c761270 */
[----:B------:R-:W-:Y:S01]  /*c4d0*/  @P2 STG.E.U16 desc[UR14][R84.64], R92 ;  /* 0x0000005c54002986 */ /* 0x000fe2000c10150e */
[----:B------:R-:W-:Y:S01]  /*c4e0*/  ULDC UR5, c[0x0][0x22c] ;  /* 0x00008b0000057ab9 */ /* 0x000fe20000000800 */
[----:B------:R-:W-:-:S02]  /*c4f0*/  VIADD R95, R93, UR4 ;  /* 0x000000045d5f7c36 */ /* 0x000fc40008000000 */
[----:B------:R0:W-:Y:S01]  /*c500*/  @P5 STG.E.U16 desc[UR14][R86.64], R96 ;  /* 0x0000006056005986 */ /* 0x0001e2000c10150e */
[----:B------:R-:W-:Y:S01]  /*c510*/  ISETP.LT.AND P4, PT, R174, UR5, !P0 ;  /* 0x00000005ae007c0c */ /* 0x000fe2000c781270 */
[----:B------:R-:W-:Y:S01]  /*c520*/  ULDC UR5, c[0x0][0x22c] ;  /* 0x00008b0000057ab9 */ /* 0x000fe20000000800 */
[----:B------:R-:W-:Y:S02]  /*c530*/  PRMT R94, R96, 0x7632, R94 ;  /* 0x00007632605e7816 */ /* 0x000fe4000000005e */
[----:B0-----:R-:W-:-:S04]  /*c540*/  LEA R86, P6, R93, R192, 0x1 ;  /* 0x000000c05d567211 */ /* 0x001fc800078c08ff */
[----:B------:R-:W-:Y:S01]  /*c550*/  LEA.HI.X.SX32 R87, R93, R194, 0x1, P6 ;  /* 0x000000c25d577211 */ /* 0x000fe200030f0eff */
[C---:B------:R-:W-:Y:S01]  /*c560*/  VIADD R93, R95.reuse, UR4 ;  /* 0x000000045f5d7c36 */ /* 0x040fe20008000000 */
[----:B------:R-:W-:-:S04]  /*c570*/  LEA R84, P6, R95, R192, 0x1 ;  /* 0x000000c05f547211 */ /* 0x000fc800078c08ff */
[----:B------:R-:W-:Y:S01]  /*c580*/  LEA.HI.X.SX32 R85, R95, R194, 0x1, P6 ;  /* 0x000000c25f557211 */ /* 0x000fe200030f0eff */
[----:B------:R-:W-:Y:S01]  /*c590*/  VIADD R95, R93, UR4 ;  /* 0x000000045d5f7c36 */ /* 0x000fe20008000000 */
[----:B------:R0:W-:Y:S01]  /*c5a0*/  @P3 STG.E.U16 desc[UR14][R86.64], R94 ;  /* 0x0000005e56003986 */ /* 0x0001e2000c10150e */
[----:B------:R-:W-:Y:S01]  /*c5b0*/  ISETP.LT.AND P1, PT, R175, UR6, !P0 ;  /* 0x00000006af007c0c */ /* 0x000fe2000c721270 */
[----:B------:R-:W-:Y:S01]  /*c5c0*/  ULDC UR6, c[0x0][0x22c] ;  /* 0x00008b0000067ab9 */ /* 0x000fe20000000800 */
[----:B------:R-:W-:Y:S01]  /*c5d0*/  ISETP.LT.AND P2, PT, R173, UR5, !P0 ;  /* 0x00000005ad007c0c */ /* 0x000fe2000c741270 */
[----:B------:R1:W-:Y:S01]  /*c5e0*/  @P4 STG.E.U16 desc[UR14][R84.64], R97 ;  /* 0x0000006154004986 */ /* 0x0003e2000c10150e */
[----:B------:R-:W-:Y:S01]  /*c5f0*/  PRMT R92, R97, 0x7632, R92 ;  /* 0x00007632615c7816 */ /* 0x000fe2000000005c */
[----:B------:R-:W-:Y:S01]  /*c600*/  ULDC UR5, c[0x0][0x22c] ;  /* 0x00008b0000057ab9 */ /* 0x000fe20000000800 */
[-C--:B0-----:R-:W-:Y:S02]  /*c610*/  LEA R86, P6, R93, R192.reuse, 0x1 ;  /* 0x000000c05d567211 */ /* 0x081fe400078c08ff */
[----:B-1----:R-:W-:-:S04]  /*c620*/  LEA R84, P4, R95, R192, 0x1 ;  /* 0x000000c05f547211 */ /* 0x002fc800078808ff */
[CC--:B------:R-:W-:Y:S01]  /*c630*/  LEA.HI.X.SX32 R85, R95.reuse, R194.reuse, 0x1, P4 ;  /* 0x000000c25f557211 */ /* 0x0c0fe200020f0eff */
[----:B------:R-:W-:Y:S01]  /*c640*/  VIADD R95, R95, UR4 ;  /* 0x000000045f5f7c36 */ /* 0x000fe20008000000 */
[----:B------:R-:W-:Y:S02]  /*c650*/  LEA.HI.X.SX32 R87, R93, R194, 0x1, P6 ;  /* 0x000000c25d577211 */ /* 0x000fe400030f0eff */
[----:B------:R-:W-:Y:S01]  /*c660*/  ISETP.LT.AND P5, PT, R172, UR5, !P0 ;  /* 0x00000005ac007c0c */ /* 0x000fe2000c7a1270 */
[----:B------:R-:W-:Y:S01]  /*c670*/  VIADD R93, R95, UR4 ;  /* 0x000000045f5d7c36 */ /* 0x000fe20008000000 */
[----:B------:R-:W-:Y:S01]  /*c680*/  ULDC UR5, c[0x0][0x22c] ;  /* 0x00008b0000057ab9 */ /* 0x000fe20000000800 */
[----:B------:R0:W-:Y:S01]  /*c690*/  @P1 STG.E.U16 desc[UR14][R86.64], R92 ;  /* 0x0000005c56001986 */ /* 0x0001e2000c10150e */
[----:B------:R-:W-:Y:S01]  /*c6a0*/  ISETP.LT.AND P3, PT, R171, UR5, !P0 ;  /* 0x00000005ab007c0c */ /* 0x000fe2000c761270 */
[----:B------:R-:W-:Y:S02]  /*c6b0*/  ULDC UR5, c[0x0][0x22c] ;  /* 0x00008b0000057ab9 */ /* 0x000fe40000000800 */
[----:B------:R1:W-:Y:S01]  /*c6c0*/  @P2 STG.E.U16 desc[UR14][R84.64], R98 ;  /* 0x0000006254002986 */ /* 0x0003e2000c10150e */
[----:B------:R-:W-:-:S02]  /*c6d0*/  PRMT R94, R98, 0x7632, R94 ;  /* 0x00007632625e7816 */ /* 0x000fc4000000005e */
[-C--:B0-----:R-:W-:Y:S02]  /*c6e0*/  LEA R86, P6, R93, R192.reuse, 0x1 ;  /* 0x000000c05d567211 */ /* 0x081fe400078c08ff */
[----:B-1----:R-:W-:Y:S02]  /*c6f0*/  LEA R84, P1, R95, R192, 0x1 ;  /* 0x000000c05f547211 */ /* 0x002fe400078208ff */
[CC--:B------:R-:W-:Y:S01]  /*c700*/  LEA.HI.X.SX32 R87, R93.reuse, R194.reuse, 0x1, P6 ;  /* 0x000000c25d577211 */ /* 0x0c0fe200030f0eff */
[----:B------:R-:W-:Y:S01]  /*c710*/  VIADD R93, R93, UR4 ;  /* 0x000000045d5d7c36 */ /* 0x000fe20008000000 */
[----:B------:R-:W-:Y:S02]  /*c720*/  LEA.HI.X.SX32 R85, R95, R194, 0x1, P1 ;  /* 0x000000c25f557211 */ /* 0x000fe400008f0eff */
[----:B------:R-:W-:Y:S01]  /*c730*/  ISETP.LT.AND P4, PT, R167, UR5, !P0 ;  /* 0x00000005a7007c0c */ /* 0x000fe2000c781270 */
[----:B------:R-:W-:Y:S01]  /*c740*/  ULDC UR5, c[0x0][0x22c] ;  /* 0x00008b0000057ab9 */ /* 0x000fe20000000800 */
[----:B------:R-:W-:Y:S01]  /*c750*/  VIADD R95, R93, UR4 ;  /* 0x000000045d5f7c36 */ /* 0x000fe20008000000 */
[----:B------:R0:W-:Y:S01]  /*c760*/  @P5 STG.E.U16 desc[UR14][R84.64], R94 ;  /* 0x0000005e54005986 */ /* 0x0001e2000c10150e */
[----:B------:R-:W-:Y:S01]  /*c770*/  ISETP.LT.AND P2, PT, R162, UR5, !P0 ;  /* 0x00000005a2007c0c */ /* 0x000fe2000c741270 */
[----:B------:R-:W-:-:S02]  /*c780*/  ULDC UR5, c[0x0][0x22c] ;  /* 0x00008b0000057ab9 */ /* 0x000fc40000000800 */
[----:B------:R1:W-:Y:S01]  /*c790*/  @P3 STG.E.U16 desc[UR14][R86.64], R99 ;  /* 0x0000006356003986 */ /* 0x0003e2000c10150e */
[----:B0-----:R-:W-:-:S04]  /*c7a0*/  LEA R84, P6, R93, R192, 0x1 ;  /* 0x000000c05d547211 */ /* 0x001fc800078c08ff */
[----:B------:R-:W-:Y:S01]  /*c7b0*/  LEA.HI.X.SX32 R85, R93, R194, 0x1, P6 ;  /* 0x000000c25d557211 */ /* 0x000fe200030f0eff */
[C---:B------:R-:W-:Y:S01]  /*c7c0*/  VIADD R93, R95.reuse, UR4 ;  /* 0x000000045f5d7c36 */ /* 0x040fe20008000000 */
[----:B-1----:R-:W-:Y:S02]  /*c7d0*/  LEA R86, P6, R95, R192, 0x1 ;  /* 0x000000c05f567211 */ /* 0x002fe400078c08ff */
[----:B------:R-:W-:Y:S02]  /*c7e0*/  PRMT R92, R99, 0x7632, R92 ;  /* 0x00007632635c7816 */ /* 0x000fe4000000005c */
[----:B------:R-:W-:Y:S01]  /*c7f0*/  LEA.HI.X.SX32 R87, R95, R194, 0x1, P6 ;  /* 0x000000c25f577211 */ /* 0x000fe200030f0eff */
[----:B------:R-:W-:Y:S01]  /*c800*/  VIADD R95, R93, UR4 ;  /* 0x000000045d5f7c36 */ /* 0x000fe20008000000 */
[----:B------:R-:W-:Y:S01]  /*c810*/  ISETP.LT.AND P1, PT, R163, UR6, !P0 ;  /* 0x00000006a3007c0c */ /* 0x000fe2000c721270 */
[----:B------:R0:W-:Y:S01]  /*c820*/  @P4 STG.E.U16 desc[UR14][R84.64], R92 ;  /* 0x0000005c54004986 */ /* 0x0001e2000c10150e */
[----:B------:R-:W-:Y:S01]  /*c830*/  ISETP.LT.AND P5, PT, R155, UR5, !P0 ;  /* 0x000000059b007c0c */ /* 0x000fe2000c7a1270 */
[----:B------:R-:W-:Y:S01]  /*c840*/  ULDC UR5, c[0x0][0x22c] ;  /* 0x00008b0000057ab9 */ /* 0x000fe20000000800 */
[----:B----4-:R-:W-:Y:S01]  /*c850*/  PRMT R94, R100, 0x7632, R94 ;  /* 0x00007632645e7816 */ /* 0x010fe2000000005e */
[----:B------:R1:W-:Y:S01]  /*c860*/  @P2 STG.E.U16 desc[UR14][R86.64], R100 ;  /* 0x0000006456002986 */ /* 0x0003e2000c10150e */
[----:B------:R-:W-:Y:S01]  /*c870*/  ISETP.LT.AND P3, PT, R159, UR5, !P0 ;  /* 0x000000059f007c0c */ /* 0x000fe2000c761270 */
[----:B------:R-:W-:Y:S01]  /*c880*/  ULDC UR5, c[0x0][0x22c] ;  /* 0x00008b0000057ab9 */ /* 0x000fe20000000800 */
[----:B------:R-:W-:Y:S01]  /*c890*/  ULDC UR6, c[0x0][0x22c] ;  /* 0x00008b0000067ab9 */ /* 0x000fe20000000800 */
[----:B0-----:R-:W-:-:S02]  /*c8a0*/  LEA R84, P6, R93, R192, 0x1 ;  /* 0x000000c05d547211 */ /* 0x001fc400078c08ff */
[----:B-1----:R-:W-:-:S04]  /*c8b0*/  LEA R86, P2, R95, R192, 0x1 ;  /* 0x000000c05f567211 */ /* 0x002fc800078408ff */
[CC--:B------:R-:W-:Y:S01]  /*c8c0*/  LEA.HI.X.SX32 R87, R95.reuse, R194.reuse, 0x1, P2 ;  /* 0x000000c25f577211 */ /* 0x0c0fe200010f0eff */
[----:B------:R-:W-:Y:S01]  /*c8d0*/  VIADD R95, R95, UR4 ;  /* 0x000000045f5f7c36 */ /* 0x000fe20008000000 */
[----:B------:R-:W-:-:S03]  /*c8e0*/  LEA.HI.X.SX32 R85, R93, R194, 0x1, P6 ;  /* 0x000000c25d557211 */ /* 0x000fc600030f0eff */
[----:B------:R-:W-:Y:S02]  /*c8f0*/  VIADD R93, R95, UR4 ;  /* 0x000000045f5d7c36 */ /* 0x000fe40008000000 */
[----:B------:R0:W-:Y:S01]  /*c900*/  @P1 STG.E.U16 desc[UR14][R84.64], R94 ;  /* 0x0000005e54001986 */ /* 0x0001e2000c10150e */
[----:B------:R-:W-:Y:S01]  /*c910*/  ISETP.LT.AND P4, PT, R161, UR5, !P0 ;  /* 0x00000005a1007c0c */ /* 0x000fe2000c781270 */
[----:B------:R-:W-:Y:S02]  /*c920*/  ULDC UR5, c[0x0][0x22c] ;  /* 0x00008b0000057ab9 */ /* 0x000fe40000000800 */
[----:B------:R1:W-:Y:S01]  /*c930*/  @P5 STG.E.U16 desc[UR14][R86.64], R101 ;  /* 0x0000006556005986 */ /* 0x0003e2000c10150e */
[----:B------:R-:W-:Y:S02]  /*c940*/  PRMT R92, R101, 0x7632, R92 ;  /* 0x00007632655c7816 */ /* 0x000fe4000000005c */
[-C--:B0-----:R-:W-:Y:S02]  /*c950*/  LEA R84, P1, R95, R192.reuse, 0x1 ;  /* 0x000000c05f547211 */ /* 0x081fe400078208ff */
[----:B-1----:R-:W-:-:S02]  /*c960*/  LEA R86, P6, R93, R192, 0x1 ;  /* 0x000000c05d567211 */ /* 0x002fc400078c08ff */
[-C--:B------:R-:W-:Y:S02]  /*c970*/  LEA.HI.X.SX32 R85, R95, R194.reuse, 0x1, P1 ;  /* 0x000000c25f557211 */ /* 0x080fe400008f0eff */
[C---:B------:R-:W-:Y:S01]  /*c980*/  LEA.HI.X.SX32 R87, R93.reuse, R194, 0x1, P6 ;  /* 0x000000c25d577211 */ /* 0x040fe200030f0eff */
[----:B------:R-:W-:Y:S01]  /*c990*/  VIADD R93, R93, UR4 ;  /* 0x000000045d5d7c36 */ /* 0x000fe20008000000 */
[----:B------:R-:W-:Y:S01]  /*c9a0*/  ISETP.LT.AND P2, PT, R160, UR5, !P0 ;  /* 0x00000005a0007c0c */ /* 0x000fe2000c741270 */
[----:B------:R-:W-:Y:S01]  /*c9b0*/  ULDC UR5, c[0x0][0x22c] ;  /* 0x00008b0000057ab9 */ /* 0x000fe20000000800 */
[----:B------:R0:W-:Y:S01]  /*c9c0*/  @P3 STG.E.U16 desc[UR14][R84.64], R92 ;  /* 0x0000005c54003986 */ /* 0x0001e2000c10150e */
[C---:B------:R-:W-:Y:S01]  /*c9d0*/  VIADD R95, R93.reuse, UR4 ;  /* 0x000000045d5f7c36 */ /* 0x040fe20008000000 */
[----:B------:R-:W-:Y:S01]  /*c9e0*/  ISETP.LT.AND P5, PT, R154, UR5, !P0 ;  /* 0x000000059a007c0c */ /* 0x000fe2000c7a1270 */
[----:B------:R-:W-:Y:S01]  /*c9f0*/  ULDC UR5, c[0x0][0x22c] ;  /* 0x00008b0000057ab9 */ /* 0x000fe20000000800 */
[----:B------:R1:W-:Y:S01]  /*ca00*/  @P4 STG.E.U16 desc[UR14][R86.64], R102 ;  /* 0x0000006656004986 */ /* 0x0003e2000c10150e */
[----:B0-----:R-:W-:-:S04]  /*ca10*/  LEA R84, P6, R93, R192, 0x1 ;  /* 0x000000c05d547211 */ /* 0x001fc800078c08ff */
[----:B------:R-:W-:Y:S01]  /*ca20*/  LEA.HI.X.SX32 R85, R93, R194, 0x1, P6 ;  /* 0x000000c25d557211 */ /* 0x000fe200030f0eff */
[C---:B------:R-:W-:Y:S01]  /*ca30*/  VIADD R93, R95.reuse, UR4 ;  /* 0x000000045f5d7c36 */ /* 0x040fe20008000000 */
[C---:B-1----:R-:W-:Y:S02]  /*ca40*/  LEA R86, P6, R95.reuse, R192, 0x1 ;  /* 0x000000c05f567211 */ /* 0x042fe400078c08ff */
[----:B------:R-:W-:Y:S02]  /*ca50*/  PRMT R94, R102, 0x7632, R94 ;  /* 0x00007632665e7816 */ /* 0x000fe4000000005e */
[----:B------:R-:W-:Y:S01]  /*ca60*/  LEA.HI.X.SX32 R87, R95, R194, 0x1, P6 ;  /* 0x000000c25f577211 */ /* 0x000fe200030f0eff */
[----:B------:R-:W-:Y:S01]  /*ca70*/  VIADD R95, R93, UR4 ;  /* 0x000000045d5f7c36 */ /* 0x000fe20008000000 */
[----:B------:R-:W-:Y:S01]  /*ca80*/  ISETP.LT.AND P1, PT, R158, UR6, !P0 ;  /* 0x000000069e007c0c */ /* 0x000fe2000c721270 */
[----:B------:R0:W-:Y:S01]  /*ca90*/  @P2 STG.E.U16 desc[UR14][R84.64], R94 ;  /* 0x0000005e54002986 */ /* 0x0001e2000c10150e */
[----:B------:R-:W-:Y:S01]  /*caa0*/  ISETP.LT.AND P3, PT, R149, UR5, !P0 ;  /* 0x0000000595007c0c */ /* 0x000fe2000c761270 */
[----:B------:R-:W-:Y:S01]  /*cab0*/  ULDC UR5, c[0x0][0x22c] ;  /* 0x00008b0000057ab9 */ /* 0x000fe20000000800 */
[----:B------:R-:W-:Y:S01]  /*cac0*/  PRMT R92, R103, 0x7632, R92 ;  /* 0x00007632675c7816 */ /* 0x000fe2000000005c */
[----:B------:R1:W-:Y:S01]  /*cad0*/  @P5 STG.E.U16 desc[UR14][R86.64], R103 ;  /* 0x0000006756005986 */ /* 0x0003e2000c10150e */
[----:B------:R-:W-:Y:S01]  /*cae0*/  ULDC UR6, c[0x0][0x22c] ;  /* 0x00008b0000067ab9 */ /* 0x000fe20000000800 */
[----:B0-----:R-:W-:-:S02]  /*caf0*/  LEA R84, P6, R93, R192, 0x1 ;  /* 0x000000c05d547211 */ /* 0x001fc400078c08ff */
[----:B-1----:R-:W-:-:S04]  /*cb00*/  LEA R86, P5, R95, R192, 0x1 ;  /* 0x000000c05f567211 */ /* 0x002fc800078a08ff */
[CC--:B------:R-:W-:Y:S01]  /*cb10*/  LEA.HI.X.SX32 R87, R95.reuse, R194.reuse, 0x1, P5 ;  /* 0x000000c25f577211 */ /* 0x0c0fe200028f0eff */
[----:B------:R-:W-:Y:S01]  /*cb20*/  VIADD R95, R95, UR4 ;  /* 0x000000045f5f7c36 */ /* 0x000fe20008000000 */
[----:B------:R-:W-:-:S03]  /*cb30*/  LEA.HI.X.SX32 R85, R93, R194, 0x1, P6 ;  /* 0x000000c25d557211 */ /* 0x000fc600030f0eff */
[----:B------:R-:W-:Y:S02]  /*cb40*/  VIADD R93, R95, UR4 ;  /* 0x000000045f5d7c36 */ /* 0x000fe40008000000 */
[----:B------:R-:W-:Y:S01]  /*cb50*/  @P1 STG.E.U16 desc[UR14][R84.64], R92 ;  /* 0x0000005c54001986 */ /* 0x000fe2000c10150e */
[----:B------:R-:W-:Y:S01]  /*cb60*/  ISETP.LT.AND P4, PT, R151, UR5, !P0 ;  /* 0x0000000597007c0c */ /* 0x000fe2000c781270 */
[----:B------:R-:W-:Y:S02]  /*cb70*/  ULDC UR5, c[0x0][0x22c] ;  /* 0x00008b0000057ab9 */ /* 0x000fe40000000800 */
[----:B------:R0:W-:Y:S01]  /*cb80*/  @P3 STG.E.U16 desc[UR14][R86.64], R104 ;  /* 0x0000006856003986 */ /* 0x0001e2000c10150e */
[----:B------:R-:W-:Y:S01]  /*cb90*/  ISETP.LT.AND P2, PT, R153, UR5, !P0 ;  /* 0x0000000599007c0c */ /* 0x000fe2000c741270 */
[----:B------:R-:W-:Y:S01]  /*cba0*/  ULDC UR5, c[0x0][0x22c] ;  /* 0x00008b0000057ab9 */ /* 0x000fe20000000800 */
[----:B------:R-:W-:Y:S02]  /*cbb0*/  PRMT R94, R104, 0x7632, R94 ;  /* 0x00007632685e7816 */ /* 0x000fe4000000005e */
[----:B0-----:R-:W-:-:S02]  /*cbc0*/  LEA R86, P6, R93, R192, 0x1 ;  /* 0x000000c05d567211 */ /* 0x001fc400078c08ff */
[----:B------:R-:W-:Y:S02]  /*cbd0*/  LEA R84, P1, R95, R192, 0x1 ;  /* 0x000000c05f547211 */ /* 0x000fe400078208ff */
[CC--:B------:R-:W-:Y:S01]  /*cbe0*/  LEA.HI.X.SX32 R87, R93.reuse, R194.reuse, 0x1, P6 ;  /* 0x000000c25d577211 */ /* 0x0c0fe200030f0eff */
[----:B------:R-:W-:Y:S01]  /*cbf0*/  VIADD R93, R93, UR4 ;  /* 0x000000045d5d7c36 */ /* 0x000fe20008000000 */
[----:B------:R-:W-:Y:S02]  /*cc00*/  LEA.HI.X.SX32 R85, R95, R194, 0x1, P1 ;  /* 0x000000c25f557211 */ /* 0x000fe400008f0eff */
[----:B------:R-:W-:Y:S01]  /*cc10*/  ISETP.LT.AND P5, PT, R152, UR5, !P0 ;  /* 0x0000000598007c0c */ /* 0x000fe2000c7a1270 */
[C---:B------:R-:W-:Y:S01]  /*cc20*/  VIADD R95, R93.reuse, UR4 ;  /* 0x000000045d5f7c36 */ /* 0x040fe20008000000 */
[----:B------:R-:W-:Y:S01]  /*cc30*/  LEA R92, P6, R93, R192, 0x1 ;  /* 0x000000c05d5c7211 */ /* 0x000fe200078c08ff */
[----:B------:R0:W-:Y:S01]  /*cc40*/  @P4 STG.E.U16 desc[UR14][R84.64], R94 ;  /* 0x0000005e54004986 */ /* 0x0001e2000c10150e */
[----:B------:R-:W-:Y:S01]  /*cc50*/  ULDC UR5, c[0x0][0x22c] ;  /* 0x00008b0000057ab9 */ /* 0x000fe20000000800 */
[----:B------:R-:W-:Y:S01]  /*cc60*/  VIADD R97, R95, UR4 ;  /* 0x000000045f617c36 */ /* 0x000fe20008000000 */
[----:B------:R-:W-:Y:S01]  /*cc70*/  LEA.HI.X.SX32 R93, R93, R194, 0x1, P6 ;  /* 0x000000c25d5d7211 */ /* 0x000fe200030f0eff */
[----:B------:R1:W-:Y:S01]  /*cc80*/  @P2 STG.E.U16 desc[UR14][R86.64], R105 ;  /* 0x0000006956002986 */ /* 0x0003e2000c10150e */
[----:B------:R-:W-:Y:S01]  /*cc90*/  ISETP.LT.AND P3, PT, R148, UR5, !P0 ;  /* 0x0000000594007c0c */ /* 0x000fe2000c761270 */
[----:B------:R-:W-:Y:S01]  /*cca0*/  ULDC UR5, c[0x0][0x22c] ;  /* 0x00008b0000057ab9 */ /* 0x000fe20000000800 */
[----:B0-----:R-:W-:-:S02]  /*ccb0*/  LEA R84, P6, R95, R192, 0x1 ;  /* 0x000000c05f547211 */ /* 0x001fc400078c08ff */
[----:B-1----:R-:W-:Y:S02]  /*ccc0*/  PRMT R87, R105, 0x7632, R87 ;  /* 0x0000763269577816 */ /* 0x002fe40000000057 */
[----:B------:R-:W-:Y:S01]  /*ccd0*/  LEA.HI.X.SX32 R85, R95, R194, 0x1, P6 ;  /* 0x000000c25f557211 */ /* 0x000fe200030f0eff */
[C---:B------:R-:W-:Y:S01]  /*cce0*/  VIADD R95, R97.reuse, UR4 ;  /* 0x00000004615f7c36 */ /* 0x040fe20008000000 */
[C---:B------:R-:W-:Y:S01]  /*ccf0*/  LEA R86, P6, R97.reuse, R192, 0x1 ;  /* 0x000000c061567211 */ /* 0x040fe200078c08ff */
[----:B------:R0:W-:Y:S01]  /*cd00*/  @P5 STG.E.U16 desc[UR14][R92.64], R87 ;  /* 0x000000575c005986 */ /* 0x0001e2000c10150e */
[----:B------:R-:W-:Y:S01]  /*cd10*/  ISETP.LT.AND P1, PT, R150, UR6, !P0 ;  /* 0x0000000696007c0c */ /* 0x000fe2000c721270 */
[----:B------:R-:W-:Y:S01]  /*cd20*/  ULDC UR6, c[0x0][0x22c] ;  /* 0x00008b0000067ab9 */ /* 0x000fe20000000800 */
[----:B------:R-:W-:Y:S01]  /*cd30*/  ISETP.LT.AND P4, PT, R146, UR5, !P0 ;  /* 0x0000000592007c0c */ /* 0x000fe2000c781270 */
[----:B------:R1:W-:Y:S01]  /*cd40*/  @P3 STG.E.U16 desc[UR14][R84.64], R106 ;  /* 0x0000006a54003986 */ /* 0x0003e2000c10150e */
[----:B------:R-:W-:Y:S01]  /*cd50*/  ULDC UR5, c[0x0][0x22c] ;  /* 0x00008b0000057ab9 */ /* 0x000fe20000000800 */
[----:B0-----:R-:W-:Y:S01]  /*cd60*/  LEA.HI.X.SX32 R87, R97, R194, 0x1, P6 ;  /* 0x000000c261577211 */ /* 0x001fe200030f0eff */
[C---:B------:R-:W-:Y:S01]  /*cd70*/  VIADD R97, R95.reuse, UR4 ;  /* 0x000000045f617c36 */ /* 0x040fe20008000000 */
[----:B------:R-:W-:-:S03]  /*cd80*/  LEA R94, P6, R95, R192, 0x1 ;  /* 0x000000c05f5e7211 */ /* 0x000fc600078c08ff */
[----:B------:R-:W-:Y:S01]  /*cd90*/  VIADD R99, R97, UR4 ;  /* 0x0000000461637c36 */ /* 0x000fe20008000000 */
[----:B-1----:R-:W-:Y:S02]  /*cda0*/  PRMT R85, R106, 0x7632, R85 ;  /* 0x000076326a557816 */ /* 0x002fe40000000055 */
[----:B------:R-:W-:Y:S02]  /*cdb0*/  LEA.HI.X.SX32 R95, R95, R194, 0x1, P6 ;  /* 0x000000c25f5f7211 */ /* 0x000fe400030f0eff */
[----:B------:R-:W-:Y:S01]  /*cdc0*/  ISETP.LT.AND P2, PT, R143, UR5, !P0 ;  /* 0x000000058f007c0c */ /* 0x000fe2000c741270 */
[----:B------:R-:W-:Y:S01]  /*cdd0*/  ULDC UR5, c[0x0][0x22c] ;  /* 0x00008b0000057ab9 */ /* 0x000fe20000000800 */
[-C--:B------:R-:W-:Y:S01]  /*cde0*/  LEA R84, P6, R99, R192.reuse, 0x1 ;  /* 0x000000c063547211 */ /* 0x080fe200078c08ff */
[----:B------:R0:W-:Y:S01]  /*cdf0*/  @P1 STG.E.U16 desc[UR14][R86.64], R85 ;  /* 0x0000005556001986 */ /* 0x0001e2000c10150e */
[----:B------:R-:W-:Y:S01]  /*ce00*/  ISETP.LT.AND P5, PT, R147, UR5, !P0 ;  /* 0x0000000593007c0c */ /* 0x000fe2000c7a1270 */
[----:B------:R-:W-:Y:S01]  /*ce10*/  ULDC UR5, c[0x0][0x22c] ;  /* 0x00008b0000057ab9 */ /* 0x000fe20000000800 */
[----:B------:R-:W-:Y:S01]  /*ce20*/  LEA R92, P1, R97, R192, 0x1 ;  /* 0x000000c0615c7211 */ /* 0x000fe200078208ff */
[----:B------:R1:W-:Y:S01]  /*ce30*/  @P4 STG.E.U16 desc[UR14][R94.64], R107 ;  /* 0x0000006b5e004986 */ /* 0x0003e2000c10150e */
[----:B------:R-:W-:Y:S01]  /*ce40*/  ISETP.LT.AND P3, PT, R145, UR5, !P0 ;  /* 0x0000000591007c0c */ /* 0x000fe2000c761270 */
[----:B------:R-:W-:Y:S01]  /*ce50*/  ULDC UR5, c[0x0][0x22c] ;  /* 0x00008b0000057ab9 */ /* 0x000fe20000000800 */
[----:B------:R-:W-:-:S02]  /*ce60*/  LEA.HI.X.SX32 R93, R97, R194, 0x1, P1 ;  /* 0x000000c2615d7211 */ /* 0x000fc400008f0eff */
[C---:B0-----:R-:W-:Y:S01]  /*ce70*/  LEA.HI.X.SX32 R85, R99.reuse, R194, 0x1, P6 ;  /* 0x000000c263557211 */ /* 0x041fe200030f0eff */
[----:B------:R-:W-:Y:S01]  /*ce80*/  VIADD R99, R99, UR4 ;  /* 0x0000000463637c36 */ /* 0x000fe20008000000 */
[----:B------:R-:W-:Y:S02]  /*ce90*/  PRMT R87, R107, 0x7632, R87 ;  /* 0x000076326b577816 */ /* 0x000fe40000000057 */
[----:B------:R-:W-:Y:S01]  /*cea0*/  ISETP.LT.AND P4, PT, R142, UR5, !P0 ;  /* 0x000000058e007c0c */ /* 0x000fe2000c781270 */
[C---:B-1----:R-:W-:Y:S01]  /*ceb0*/  VIADD R95, R99.reuse, UR4 ;  /* 0x00000004635f7c36 */ /* 0x042fe20008000000 */
[----:B------:R-:W-:Y:S01]  /*cec0*/  LEA R86, P6, R99, R192, 0x1 ;  /* 0x000000c063567211 */ /* 0x000fe200078c08ff */
[----:B------:R0:W-:Y:S01]  /*ced0*/  @P2 STG.E.U16 desc[UR14][R92.64], R87 ;  /* 0x000000575c002986 */ /* 0x0001e2000c10150e */
[----:B------:R-:W-:Y:S01]  /*cee0*/  ISETP.LT.AND P1, PT, R144, UR6, !P0 ;  /* 0x0000000690007c0c */ /* 0x000fe2000c721270 */
[----:B------:R-:W-:Y:S01]  /*cef0*/  VIADD R97, R95, UR4 ;  /* 0x000000045f617c36 */ /* 0x000fe20008000000 */
[----:B------:R-:W-:Y:S01]  /*cf00*/  ULDC UR5, c[0x0][0x22c] ;  /* 0x00008b0000057ab9 */ /* 0x000fe20000000800 */
[----:B------:R1:W-:Y:S01]  /*cf10*/  @P5 STG.E.U16 desc[UR14][R84.64], R108 ;  /* 0x0000006c54005986 */ /* 0x0003e2000c10150e */
[----:B------:R-:W-:Y:S01]  /*cf20*/  ULDC UR6, c[0x0][0x22c] ;  /* 0x00008b0000067ab9 */ /* 0x000fe20000000800 */
[----:B0-----:R-:W-:-:S02]  /*cf30*/  LEA.HI.X.SX32 R87, R99, R194, 0x1, P6 ;  /* 0x000000c263577211 */ /* 0x001fc400030f0eff */
[----:B------:R-:W-:Y:S02]  /*cf40*/  LEA R92, P6, R95, R192, 0x1 ;  /* 0x000000c05f5c7211 */ /* 0x000fe400078c08ff */
[----:B-1----:R-:W-:Y:S01]  /*cf50*/  PRMT R85, R108, 0x7632, R85 ;  /* 0x000076326c557816 */ /* 0x002fe20000000055 */
[----:B------:R-:W-:Y:S01]  /*cf60*/  VIADD R99, R97, UR4 ;  /* 0x0000000461637c36 */ /* 0x000fe20008000000 */
[----:B------:R-:W-:-:S03]  /*cf70*/  LEA.HI.X.SX32 R93, R95, R194, 0x1, P6 ;  /* 0x000000c25f5d7211 */ /* 0x000fc600030f0eff */
[----:B------:R0:W-:Y:S04]  /*cf80*/  @P3 STG.E.U16 desc[UR14][R86.64], R85 ;  /* 0x0000005556003986 */ /* 0x0001e8000c10150e */
[----:B------:R1:W-:Y:S01]  /*cf90*/  @P4 STG.E.U16 desc[UR14][R92.64], R109 ;  /* 0x0000006d5c004986 */ /* 0x0003e2000c10150e */
[-C--:B------:R-:W-:Y:S02]  /*cfa0*/  LEA R94, P4, R99, R192.reuse, 0x1 ;  /* 0x000000c0635e7211 */ /* 0x080fe400078808ff */
[----:B------:R-:W-:Y:S02]  /*cfb0*/  LEA R84, P6, R97, R192, 0x1 ;  /* 0x000000c061547211 */ /* 0x000fe400078c08ff */
[CC--:B------:R-:W-:Y:S01]  /*cfc0*/  LEA.HI.X.SX32 R95, R99.reuse, R194.reuse, 0x1, P4 ;  /* 0x000000c2635f7211 */ /* 0x0c0fe200020f0eff */
[----:B------:R-:W-:Y:S01]  /*cfd0*/  VIADD R99, R99, UR4 ;  /* 0x0000000463637c36 */ /* 0x000fe20008000000 */
[----:B0-----:R-:W-:-:S03]  /*cfe0*/  LEA.HI.X.SX32 R85, R97, R194, 0x1, P6 ;  /* 0x000000c261557211 */ /* 0x001fc600030f0eff */
[----:B------:R-:W-:Y:S01]  /*cff0*/  VIADD R97, R99, UR4 ;  /* 0x0000000463617c36 */ /* 0x000fe20008000000 */
[----:B------:R-:W-:Y:S01]  /*d000*/  ISETP.LT.AND P2, PT, R137, UR5, !P0 ;  /* 0x0000000589007c0c */ /* 0x000fe2000c741270 */
[----:B------:R-:W-:Y:S01]  /*d010*/  ULDC UR5, c[0x0][0x22c] ;  /* 0x00008b0000057ab9 */ /* 0x000fe20000000800 */
[----:B------:R-:W-:Y:S02]  /*d020*/  PRMT R87, R109, 0x7632, R87 ;  /* 0x000076326d577816 */ /* 0x000fe40000000057 */
[----:B------:R-:W-:Y:S01]  /*d030*/  ISETP.LT.AND P5, PT, R139, UR5, !P0 ;  /* 0x000000058b007c0c */ /* 0x000fe2000c7a1270 */
[----:B------:R-:W-:Y:S01]  /*d040*/  ULDC UR5, c[0x0][0x22c] ;  /* 0x00008b0000057ab9 */ /* 0x000fe20000000800 */
[-C--:B-1----:R-:W-:Y:S01]  /*d050*/  LEA R92, P6, R97, R192.reuse, 0x1 ;  /* 0x000000c0615c7211 */ /* 0x082fe200078c08ff */
[----:B------:R0:W-:Y:S01]  /*d060*/  @P1 STG.E.U16 desc[UR14][R84.64], R87 ;  /* 0x0000005754001986 */ /* 0x0001e2000c10150e */
[----:B------:R-:W-:Y:S01]  /*d070*/  ISETP.LT.AND P3, PT, R141, UR5, !P0 ;  /* 0x000000058d007c0c */ /* 0x000fe2000c761270 */
[----:B------:R-:W-:Y:S01]  /*d080*/  ULDC UR5, c[0x0][0x22c] ;  /* 0x00008b0000057ab9 */ /* 0x000fe20000000800 */
[----:B------:R-:W-:-:S02]  /*d090*/  LEA R86, P1, R99, R192, 0x1 ;  /* 0x000000c063567211 */ /* 0x000fc400078208ff */
[CC--:B------:R-:W-:Y:S01]  /*d0a0*/  LEA.HI.X.SX32 R93, R97.reuse, R194.reuse, 0x1, P6 ;  /* 0x000000c2615d7211 */ /* 0x0c0fe200030f0eff */
[----:B------:R-:W-:Y:S01]  /*d0b0*/  VIADD R97, R97, UR4 ;  /* 0x0000000461617c36 */ /* 0x000fe20008000000 */
[----:B------:R-:W-:Y:S01]  /*d0c0*/  ISETP.LT.AND P4, PT, R140, UR5, !P0 ;  /* 0x000000058c007c0c */ /* 0x000fe2000c781270 */
[----:B------:R1:W-:Y:S01]  /*d0d0*/  @P2 STG.E.U16 desc[UR14][R94.64], R110 ;  /* 0x0000006e5e002986 */ /* 0x0003e2000c10150e */
[----:B------:R-:W-:Y:S01]  /*d0e0*/  ULDC UR5, c[0x0][0x22c] ;  /* 0x00008b0000057ab9 */ /* 0x000fe20000000800 */
[----:B0-----:R-:W-:Y:S02]  /*d0f0*/  PRMT R85, R110, 0x7632, R85 ;  /* 0x000076326e557816 */ /* 0x001fe40000000055 */
[----:B------:R-:W-:Y:S02]  /*d100*/  LEA.HI.X.SX32 R87, R99, R194, 0x1, P1 ;  /* 0x000000c263577211 */ /* 0x000fe400008f0eff */
[C---:B------:R-:W-:Y:S02]  /*d110*/  LEA R84, P6, R97.reuse, R192, 0x1 ;  /* 0x000000c061547211 */ /* 0x040fe400078c08ff */
[----:B------:R-:W-:Y:S01]  /*d120*/  ISETP.LT.AND P2, PT, R136, UR5, !P0 ;  /* 0x0000000588007c0c */ /* 0x000fe2000c741270 */
[C---:B-1----:R-:W-:Y:S01]  /*d130*/  VIADD R95, R97.reuse, UR4 ;  /* 0x00000004615f7c36 */ /* 0x042fe20008000000 */
[----:B------:R0:W-:Y:S01]  /*d140*/  @P5 STG.E.U16 desc[UR14][R86.64], R85 ;  /* 0x0000005556005986 */ /* 0x0001e2000c10150e */
[----:B------:R-:W-:Y:S01]  /*d150*/  ISETP.LT.AND P1, PT, R138, UR6, !P0 ;  /* 0x000000068a007c0c */ /* 0x000fe2000c721270 */
[----:B------:R-:W-:Y:S01]  /*d160*/  ULDC UR5, c[0x0][0x22c] ;  /* 0x00008b0000057ab9 */ /* 0x000fe20000000800 */
[----:B------:R-:W-:Y:S01]  /*d170*/  ULDC UR6, c[0x0][0x22c] ;  /* 0x00008b0000067ab9 */ /* 0x000fe20000000800 */
[----:B------:R1:W-:Y:S01]  /*d180*/  @P3 STG.E.U16 desc[UR14][R92.64], R111 ;  /* 0x0000006f5c003986 */ /* 0x0003e2000c10150e */
[----:B0-----:R-:W-:Y:S01]  /*d190*/  LEA.HI.X.SX32 R85, R97, R194, 0x1, P6 ;  /* 0x000000c261557211 */ /* 0x001fe200030f0eff */
[C---:B------:R-:W-:Y:S01]  /*d1a0*/  VIADD R97, R95.reuse, UR4 ;  /* 0x000000045f617c36 */ /* 0x040fe20008000000 */
[----:B------:R-:W-:-:S02]  /*d1b0*/  LEA R86, P6, R95, R192, 0x1 ;  /* 0x000000c05f567211 */ /* 0x000fc400078c08ff */
        /* <DEDUP_REMOVED lines=9> */
[----:B------:R-:W-:Y:S01]  /*d250*/  ISETP.LT.AND P5, PT, R131, UR5, !P0 ;  /* 0x0000000583007c0c */ /* 0x000fe2000c7a1270 */
[----:B------:R-:W-:Y:S01]  /*d260*/  ULDC UR5, c[0x0][0x22c] ;  /* 0x00008b0000057ab9 */ /* 0x000fe20000000800 */
[----:B0-----:R-:W-:Y:S01]  /*d270*/  LEA.HI.X.SX32 R93, R97, R194, 0x1, P6 ;  /* 0x000000c2615d7211 */ /* 0x001fe200030f0eff */
[----:B------:R-:W-:Y:S01]  /*d280*/  VIADD R97, R99, UR4 ;  /* 0x0000000463617c36 */ /* 0x000fe20008000000 */
[----:B------:R-:W-:-:S02]  /*d290*/  PRMT R85, R44, 0x7632, R85 ;  /* 0x000076322c557816 */ /* 0x000fc40000000055 */
[----:B------:R-:W-:Y:S01]  /*d2a0*/  ISETP.LT.AND P3, PT, R133, UR5, !P0 ;  /* 0x0000000585007c0c */ /* 0x000fe2000c761270 */
[----:B------:R-:W-:Y:S01]  /*d2b0*/  ULDC UR5, c[0x0][0x22c] ;  /* 0x00008b0000057ab9 */ /* 0x000fe20000000800 */
[----:B-1----:R-:W-:Y:S01]  /*d2c0*/  LEA R86, P6, R97, R192, 0x1 ;  /* 0x000000c061567211 */ /* 0x002fe200078c08ff */
[----:B------:R0:W-:Y:S01]  /*d2d0*/  @P1 STG.E.U16 desc[UR14][R92.64], R85 ;  /* 0x000000555c001986 */ /* 0x0001e2000c10150e */
[----:B------:R-:W-:Y:S01]  /*d2e0*/  ISETP.LT.AND P4, PT, R135, UR5, !P0 ;  /* 0x0000000587007c0c */ /* 0x000fe2000c781270 */
[----:B------:R-:W-:Y:S01]  /*d2f0*/  ULDC UR5, c[0x0][0x22c] ;  /* 0x00008b0000057ab9 */ /* 0x000fe20000000800 */
[C---:B------:R-:W-:Y:S01]  /*d300*/  LEA.HI.X.SX32 R87, R97.reuse, R194, 0x1, P6 ;  /* 0x000000c261577211 */ /* 0x040fe200030f0eff */
[----:B------:R-:W-:Y:S01]  /*d310*/  VIADD R97, R97, UR4 ;  /* 0x0000000461617c36 */ /* 0x000fe20008000000 */
[-C--:B------:R-:W-:Y:S01]  /*d320*/  LEA R84, P1, R99, R192.reuse, 0x1 ;  /* 0x000000c063547211 */ /* 0x080fe200078208ff */
[----:B------:R1:W-:Y:S01]  /*d330*/  @P5 STG.E.U16 desc[UR14][R94.64], R45 ;  /* 0x0000002d5e005986 */ /* 0x0003e2000c10150e */
[----:B------:R-:W-:Y:S01]  /*d340*/  ISETP.LT.AND P2, PT, R134, UR5, !P0 ;  /* 0x0000000586007c0c */ /* 0x000fe2000c741270 */
[----:B------:R-:W-:Y:S01]  /*d350*/  ULDC UR5, c[0x0][0x22c] ;  /* 0x00008b0000057ab9 */ /* 0x000fe20000000800 */
[----:B------:R-:W-:-:S02]  /*d360*/  LEA R44, P6, R97, R192, 0x1 ;  /* 0x000000c0612c7211 */ /* 0x000fc400078c08ff */
[-C--:B0-----:R-:W-:Y:S01]  /*d370*/  LEA.HI.X.SX32 R85, R99, R194.reuse, 0x1, P1 ;  /* 0x000000c263557211 */ /* 0x081fe200008f0eff */
[----:B------:R-:W-:Y:S01]  /*d380*/  VIADD R93, R97, UR4 ;  /* 0x00000004615d7c36 */ /* 0x000fe20008000000 */
[----:B------:R-:W-:Y:S01]  /*d390*/  ISETP.LT.AND P5, PT, R130, UR5, !P0 ;  /* 0x0000000582007c0c */ /* 0x000fe2000c7a1270 */
[----:B------:R-:W-:Y:S01]  /*d3a0*/  ULDC UR5, c[0x0][0x22c] ;  /* 0x00008b0000057ab9 */ /* 0x000fe20000000800 */
[----:B-1----:R-:W-:Y:S02]  /*d3b0*/  PRMT R95, R45, 0x7632, R95 ;  /* 0x000076322d5f7816 */ /* 0x002fe4000000005f */
[----:B------:R-:W-:-:S03]  /*d3c0*/  LEA.HI.X.SX32 R45, R97, R194, 0x1, P6 ;  /* 0x000000c2612d7211 */ /* 0x000fc600030f0eff */
[----:B------:R0:W-:Y:S04]  /*d3d0*/  @P3 STG.E.U16 desc[UR14][R84.64], R95 ;  /* 0x0000005f54003986 */ /* 0x0001e8000c10150e */
[----:B------:R1:W-:Y:S01]  /*d3e0*/  @P4 STG.E.U16 desc[UR14][R86.64], R46 ;  /* 0x0000002e56004986 */ /* 0x0003e2000c10150e */
[C---:B0-----:R-:W-:Y:S01]  /*d3f0*/  LEA R84, P6, R93.reuse, R192, 0x1 ;  /* 0x000000c05d547211 */ /* 0x041fe200078c08ff */
[----:B------:R-:W-:Y:S01]  /*d400*/  VIADD R95, R93, UR4 ;  /* 0x000000045d5f7c36 */ /* 0x000fe20008000000 */
[----:B-1----:R-:W-:-:S03]  /*d410*/  PRMT R87, R46, 0x7632, R87 ;  /* 0x000076322e577816 */ /* 0x002fc60000000057 */
[----:B------:R-:W-:Y:S01]  /*d420*/  VIADD R97, R95, UR4 ;  /* 0x000000045f617c36 */ /* 0x000fe20008000000 */
[----:B------:R-:W-:Y:S01]  /*d430*/  LEA.HI.X.SX32 R85, R93, R194, 0x1, P6 ;  /* 0x000000c25d557211 */ /* 0x000fe200030f0eff */
[----:B------:R-:W-:Y:S04]  /*d440*/  @P2 STG.E.U16 desc[UR14][R44.64], R87 ;  /* 0x000000572c002986 */ /* 0x000fe8000c10150e */
[----:B------:R0:W-:Y:S01]  /*d450*/  @P5 STG.E.U16 desc[UR14][R84.64], R47 ;  /* 0x0000002f54005986 */ /* 0x0001e2000c10150e */
[C---:B------:R-:W-:Y:S02]  /*d460*/  LEA R92, P5, R97.reuse, R192, 0x1 ;  /* 0x000000c0615c7211 */ /* 0x040fe400078a08ff */
[----:B------:R-:W-:Y:S01]  /*d470*/  ISETP.LT.AND P1, PT, R132, UR6, !P0 ;  /* 0x0000000684007c0c */ /* 0x000fe2000c721270 */
[----:B------:R-:W-:Y:S01]  /*d480*/  ULDC UR6, c[0x0][0x22c] ;  /* 0x00008b0000067ab9 */ /* 0x000fe20000000800 */
[C---:B------:R-:W-:Y:S01]  /*d490*/  LEA.HI.X.SX32 R93, R97.reuse, R194, 0x1, P5 ;  /* 0x000000c2615d7211 */ /* 0x040fe200028f0eff */
[----:B------:R-:W-:Y:S01]  /*d4a0*/  VIADD R97, R97, UR4 ;  /* 0x0000000461617c36 */ /* 0x000fe20008000000 */
[----:B------:R-:W-:Y:S01]  /*d4b0*/  ISETP.LT.AND P3, PT, R125, UR5, !P0 ;  /* 0x000000057d007c0c */ /* 0x000fe2000c761270 */
[----:B------:R-:W-:Y:S01]  /*d4c0*/  ULDC UR5, c[0x0][0x22c] ;  /* 0x00008b0000057ab9 */ /* 0x000fe20000000800 */
[----:B------:R-:W-:Y:S01]  /*d4d0*/  LEA R86, P6, R95, R192, 0x1 ;  /* 0x000000c05f567211 */ /* 0x000fe200078c08ff */
[----:B0-----:R-:W-:Y:S01]  /*d4e0*/  VIADD R85, R97, UR4 ;  /* 0x0000000461557c36 */ /* 0x001fe20008000000 */
[----:B------:R-:W-:-:S02]  /*d4f0*/  PRMT R45, R47, 0x7632, R45 ;  /* 0x000076322f2d7816 */ /* 0x000fc4000000002d */
[----:B------:R-:W-:Y:S02]  /*d500*/  LEA.HI.X.SX32 R87, R95, R194, 0x1, P6 ;  /* 0x000000c25f577211 */ /* 0x000fe400030f0eff */
[----:B------:R-:W-:Y:S01]  /*d510*/  ISETP.LT.AND P4, PT, R127, UR5, !P0 ;  /* 0x000000057f007c0c */ /* 0x000fe2000c781270 */
[----:B------:R-:W-:Y:S01]  /*d520*/  ULDC UR5, c[0x0][0x22c] ;  /* 0x00008b0000057ab9 */ /* 0x000fe20000000800 */
[-C--:B------:R-:W-:Y:S01]  /*d530*/  LEA R46, P6, R85, R192.reuse, 0x1 ;  /* 0x000000c0552e7211 */ /* 0x080fe200078c08ff */
[----:B------:R0:W-:Y:S01]  /*d540*/  @P1 STG.E.U16 desc[UR14][R86.64], R45 ;  /* 0x0000002d56001986 */ /* 0x0001e2000c10150e */
[----:B------:R-:W-:Y:S01]  /*d550*/  ISETP.LT.AND P2, PT, R129, UR5, !P0 ;  /* 0x0000000581007c0c */ /* 0x000fe2000c741270 */
[----:B------:R-:W-:Y:S01]  /*d560*/  ULDC UR5, c[0x0][0x22c] ;  /* 0x00008b0000057ab9 */ /* 0x000fe20000000800 */
[----:B------:R-:W-:Y:S02]  /*d570*/  LEA R44, P1, R97, R192, 0x1 ;  /* 0x000000c0612c7211 */ /* 0x000fe400078208ff */
[CC--:B------:R-:W-:Y:S01]  /*d580*/  LEA.HI.X.SX32 R47, R85.reuse, R194.reuse, 0x1, P6 ;  /* 0x000000c2552f7211 */ /* 0x0c0fe200030f0eff */
[----:B------:R-:W-:Y:S01]  /*d590*/  VIADD R85, R85, UR4 ;  /* 0x0000000455557c36 */ /* 0x000fe20008000000 */
[----:B------:R1:W-:Y:S01]  /*d5a0*/  @P3 STG.E.U16 desc[UR14][R92.64], R48 ;  /* 0x000000305c003986 */ /* 0x0003e2000c10150e */
[----:B------:R-:W-:Y:S01]  /*d5b0*/  ISETP.LT.AND P5, PT, R128, UR5, !P0 ;  /* 0x0000000580007c0c */ /* 0x000fe2000c7a1270 */
[----:B------:R-:W-:Y:S01]  /*d5c0*/  ULDC UR5, c[0x0][0x22c] ;  /* 0x00008b0000057ab9 */ /* 0x000fe20000000800 */
[----:B0-----:R-:W-:Y:S01]  /*d5d0*/  LEA.HI.X.SX32 R45, R97, R194, 0x1, P1 ;  /* 0x000000c2612d7211 */ /* 0x001fe200008f0eff */
[C---:B------:R-:W-:Y:S01]  /*d5e0*/  VIADD R87, R85.reuse, UR4 ;  /* 0x0000000455577c36 */ /* 0x040fe20008000000 */
[----:B------:R-:W-:-:S02]  /*d5f0*/  LEA R84, P6, R85, R192, 0x1 ;  /* 0x000000c055547211 */ /* 0x000fc400078c08ff */
[----:B-1----:R-:W-:Y:S02]  /*d600*/  PRMT R93, R48, 0x7632, R93 ;  /* 0x00007632305d7816 */ /* 0x002fe4000000005d */
[----:B------:R-:W-:Y:S01]  /*d610*/  ISETP.LT.AND P3, PT, R124, UR5, !P0 ;  /* 0x000000057c007c0c */ /* 0x000fe2000c761270 */
[----:B------:R-:W-:Y:S02]  /*d620*/  ULDC UR5, c[0x0][0x22c] ;  /* 0x00008b0000057ab9 */ /* 0x000fe40000000800 */
[----:B------:R0:W-:Y:S01]  /*d630*/  @P4 STG.E.U16 desc[UR14][R44.64], R93 ;  /* 0x0000005d2c004986 */ /* 0x0001e2000c10150e */
[----:B------:R-:W-:-:S03]  /*d640*/  LEA.HI.X.SX32 R85, R85, R194, 0x1, P6 ;  /* 0x000000c255557211 */ /* 0x000fc600030f0eff */
[----:B------:R1:W-:Y:S01]  /*d650*/  @P2 STG.E.U16 desc[UR14][R46.64], R49 ;  /* 0x000000312e002986 */ /* 0x0003e2000c10150e */
[----:B------:R-:W-:Y:S01]  /*d660*/  ISETP.LT.AND P1, PT, R126, UR6, !P0 ;  /* 0x000000067e007c0c */ /* 0x000fe2000c721270 */
[----:B------:R-:W-:Y:S01]  /*d670*/  ULDC UR6, c[0x0][0x22c] ;  /* 0x00008b0000067ab9 */ /* 0x000fe20000000800 */
[C---:B0-----:R-:W-:Y:S01]  /*d680*/  VIADD R93, R87.reuse, UR4 ;  /* 0x00000004575d7c36 */ /* 0x041fe20008000000 */
[----:B------:R-:W-:Y:S02]  /*d690*/  LEA R44, P6, R87, R192, 0x1 ;  /* 0x000000c0572c7211 */ /* 0x000fe400078c08ff */
[----:B-1----:R-:W-:Y:S01]  /*d6a0*/  PRMT R47, R49, 0x7632, R47 ;  /* 0x00007632312f7816 */ /* 0x002fe2000000002f */
[----:B------:R-:W-:Y:S01]  /*d6b0*/  VIADD R49, R93, UR4 ;  /* 0x000000045d317c36 */ /* 0x000fe20008000000 */
[----:B------:R-:W-:Y:S02]  /*d6c0*/  LEA.HI.X.SX32 R45, R87, R194, 0x1, P6 ;  /* 0x000000c2572d7211 */ /* 0x000fe400030f0eff */
[----:B------:R-:W-:Y:S01]  /*d6d0*/  LEA R46, P6, R93, R192, 0x1 ;  /* 0x000000c05d2e7211 */ /* 0x000fe200078c08ff */
[----:B------:R-:W-:Y:S01]  /*d6e0*/  VIADD R87, R49, UR4 ;  /* 0x0000000431577c36 */ /* 0x000fe20008000000 */
[----:B------:R0:W-:Y:S01]  /*d6f0*/  @P5 STG.E.U16 desc[UR14][R84.64], R47 ;  /* 0x0000002f54005986 */ /* 0x0001e2000c10150e */
[----:B------:R-:W-:Y:S01]  /*d700*/  ISETP.LT.AND P4, PT, R122, UR5, !P0 ;  /* 0x000000057a007c0c */ /* 0x000fe2000c781270 */
[----:B------:R-:W-:-:S02]  /*d710*/  ULDC UR5, c[0x0][0x22c] ;  /* 0x00008b0000057ab9 */ /* 0x000fc40000000800 */
[----:B------:R1:W-:Y:S01]  /*d720*/  @P3 STG.E.U16 desc[UR14][R44.64], R50 ;  /* 0x000000322c003986 */ /* 0x0003e2000c10150e */
[----:B------:R-:W-:Y:S01]  /*d730*/  ISETP.LT.AND P2, PT, R119, UR5, !P0 ;  /* 0x0000000577007c0c */ /* 0x000fe2000c741270 */
[----:B------:R-:W-:Y:S01]  /*d740*/  ULDC UR5, c[0x0][0x22c] ;  /* 0x00008b0000057ab9 */ /* 0x000fe20000000800 */
[----:B0-----:R-:W-:Y:S01]  /*d750*/  LEA.HI.X.SX32 R47, R93, R194, 0x1, P6 ;  /* 0x000000c25d2f7211 */ /* 0x001fe200030f0eff */
[----:B------:R-:W-:Y:S01]  /*d760*/  VIADD R93, R87, UR4 ;  /* 0x00000004575d7c36 */ /* 0x000fe20008000000 */
[C---:B------:R-:W-:Y:S02]  /*d770*/  LEA R48, P6, R49.reuse, R192, 0x1 ;  /* 0x000000c031307211 */ /* 0x040fe400078c08ff */
[----:B-1----:R-:W-:Y:S02]  /*d780*/  PRMT R45, R50, 0x7632, R45 ;  /* 0x00007632322d7816 */ /* 0x002fe4000000002d */
[----:B------:R-:W-:Y:S02]  /*d790*/  LEA.HI.X.SX32 R49, R49, R194, 0x1, P6 ;  /* 0x000000c231317211 */ /* 0x000fe400030f0eff */
        /* <DEDUP_REMOVED lines=25> */
[----:B------:R-:W-:Y:S02]  /*d930*/  LEA.HI.X.SX32 R49, R49, R194, 0x1, P6 ;  /* 0x000000c231317211 */ /* 0x000fe400030f0eff */
[-C--:B------:R-:W-:Y:S01]  /*d940*/  LEA R44, P6, R51, R192.reuse, 0x1 ;  /* 0x000000c0332c7211 */ /* 0x080fe200078c08ff */
[----:B------:R0:W-:Y:S04]  /*d950*/  @P3 STG.E.U16 desc[UR14][R46.64], R45 ;  /* 0x0000002d2e003986 */ /* 0x0001e8000c10150e */
[----:B------:R1:W-:Y:S01]  /*d960*/  @P4 STG.E.U16 desc[UR14][R48.64], R53 ;  /* 0x0000003530004986 */ /* 0x0003e2000c10150e */
[----:B------:R-:W-:-:S02]  /*d970*/  LEA R50, P4, R85, R192, 0x1 ;  /* 0x000000c055327211 */ /* 0x000fc400078808ff */
[----:B------:R-:W-:Y:S01]  /*d980*/  ISETP.LT.AND P2, PT, R113, UR5, !P0 ;  /* 0x0000000571007c0c */ /* 0x000fe2000c741270 */
[----:B------:R-:W-:Y:S01]  /*d990*/  ULDC UR5, c[0x0][0x22c] ;  /* 0x00008b0000057ab9 */ /* 0x000fe20000000800 */
[-C--:B0-----:R-:W-:Y:S02]  /*d9a0*/  LEA.HI.X.SX32 R45, R51, R194.reuse, 0x1, P6 ;  /* 0x000000c2332d7211 */ /* 0x081fe400030f0eff */
[C---:B------:R-:W-:Y:S01]  /*d9b0*/  LEA.HI.X.SX32 R51, R85.reuse, R194, 0x1, P4 ;  /* 0x000000c255337211 */ /* 0x040fe200020f0eff */
[----:B------:R-:W-:Y:S01]  /*d9c0*/  VIADD R85, R85, UR4 ;  /* 0x0000000455557c36 */ /* 0x000fe20008000000 */
[----:B------:R-:W-:Y:S02]  /*d9d0*/  PRMT R47, R53, 0x7632, R47 ;  /* 0x00007632352f7816 */ /* 0x000fe4000000002f */
[----:B------:R-:W-:Y:S01]  /*d9e0*/  ISETP.LT.AND P5, PT, R115, UR5, !P0 ;  /* 0x0000000573007c0c */ /* 0x000fe2000c7a1270 */
[C---:B-1----:R-:W-:Y:S01]  /*d9f0*/  VIADD R53, R85.reuse, UR4 ;  /* 0x0000000455357c36 */ /* 0x042fe20008000000 */
[----:B------:R-:W-:Y:S01]  /*da00*/  ULDC UR5, c[0x0][0x22c] ;  /* 0x00008b0000057ab9 */ /* 0x000fe20000000800 */
[----:B------:R0:W-:Y:S01]  /*da10*/  @P1 STG.E.U16 desc[UR14][R44.64], R47 ;  /* 0x0000002f2c001986 */ /* 0x0001e2000c10150e */
[----:B------:R-:W-:-:S02]  /*da20*/  LEA R46, P1, R85, R192, 0x1 ;  /* 0x000000c0552e7211 */ /* 0x000fc400078208ff */
[----:B------:R-:W-:Y:S01]  /*da30*/  ISETP.LT.AND P3, PT, R117, UR5, !P0 ;  /* 0x0000000575007c0c */ /* 0x000fe2000c761270 */
[----:B------:R-:W-:Y:S01]  /*da40*/  ULDC UR5, c[0x0][0x22c] ;  /* 0x00008b0000057ab9 */ /* 0x000fe20000000800 */
[C---:B------:R-:W-:Y:S02]  /*da50*/  LEA R48, P6, R53.reuse, R192, 0x1 ;  /* 0x000000c035307211 */ /* 0x040fe400078c08ff */
[----:B------:R-:W-:Y:S01]  /*da60*/  ISETP.LT.AND P4, PT, R116, UR5, !P0 ;  /* 0x0000000574007c0c */ /* 0x000fe2000c781270 */
[----:B------:R-:W-:Y:S01]  /*da70*/  ULDC UR5, c[0x0][0x22c] ;  /* 0x00008b0000057ab9 */ /* 0x000fe20000000800 */
[-C--:B------:R-:W-:Y:S01]  /*da80*/  LEA.HI.X.SX32 R49, R53, R194.reuse, 0x1, P6 ;  /* 0x000000c235317211 */ /* 0x080fe200030f0eff */
[----:B------:R1:W-:Y:S01]  /*da90*/  @P2 STG.E.U16 desc[UR14][R50.64], R54 ;  /* 0x0000003632002986 */ /* 0x0003e2000c10150e */
[----:B0-----:R-:W-:Y:S02]  /*daa0*/  PRMT R45, R54, 0x7632, R45 ;  /* 0x00007632362d7816 */ /* 0x001fe4000000002d */
[----:B------:R-:W-:Y:S01]  /*dab0*/  LEA.HI.X.SX32 R47, R85, R194, 0x1, P1 ;  /* 0x000000c2552f7211 */ /* 0x000fe200008f0eff */
[----:B------:R-:W-:Y:S01]  /*dac0*/  VIADD R53, R53, UR4 ;  /* 0x0000000435357c36 */ /* 0x000fe20008000000 */
[----:B------:R-:W-:Y:S01]  /*dad0*/  ISETP.LT.AND P2, PT, R112, UR5, !P0 ;  /* 0x0000000570007c0c */ /* 0x000fe2000c741270 */
[----:B------:R-:W-:-:S02]  /*dae0*/  ULDC UR5, c[0x0][0x22c] ;  /* 0x00008b0000057ab9 */ /* 0x000fc40000000800 */
[----:B------:R0:W-:Y:S01]  /*daf0*/  @P5 STG.E.U16 desc[UR14][R46.64], R45 ;  /* 0x0000002d2e005986 */ /* 0x0001e2000c10150e */
[----:B------:R-:W-:Y:S01]  /*db00*/  ISETP.LT.AND P5, PT, R43, UR5, !P0 ;  /* 0x000000052b007c0c */ /* 0x000fe2000c7a1270 */
[C---:B------:R-:W-:Y:S01]  /*db10*/  VIADD R43, R53.reuse, UR4 ;  /* 0x00000004352b7c36 */ /* 0x040fe20008000000 */
[----:B------:R-:W-:Y:S01]  /*db20*/  LEA R44, P6, R53, R192, 0x1 ;  /* 0x000000c0352c7211 */ /* 0x000fe200078c08ff */
[----:B------:R2:W-:Y:S01]  /*db30*/  @P3 STG.E.U16 desc[UR14][R48.64], R55 ;  /* 0x0000003730003986 */ /* 0x0005e2000c10150e */
[----:B------:R-:W-:Y:S01]  /*db40*/  ISETP.LT.AND P1, PT, R114, UR6, !P0 ;  /* 0x0000000672007c0c */ /* 0x000fe2000c721270 */
[----:B-1----:R-:W-:Y:S01]  /*db50*/  VIADD R51, R43, UR4 ;  /* 0x000000042b337c36 */ /* 0x002fe20008000000 */
[----:B------:R-:W-:Y:S01]  /*db60*/  ULDC UR5, c[0x0][0x22c] ;  /* 0x00008b0000057ab9 */ /* 0x000fe20000000800 */
[----:B------:R-:W-:Y:S01]  /*db70*/  ULDC UR6, c[0x0][0x22c] ;  /* 0x00008b0000067ab9 */ /* 0x000fe20000000800 */
[----:B0-----:R-:W-:Y:S02]  /*db80*/  LEA.HI.X.SX32 R45, R53, R194, 0x1, P6 ;  /* 0x000000c2352d7211 */ /* 0x001fe400030f0eff */
[----:B------:R-:W-:-:S02]  /*db90*/  LEA R46, P6, R43, R192, 0x1 ;  /* 0x000000c02b2e7211 */ /* 0x000fc400078c08ff */
[----:B--2---:R-:W-:Y:S02]  /*dba0*/  PRMT R49, R55, 0x7632, R49 ;  /* 0x0000763237317816 */ /* 0x004fe40000000031 */
[----:B------:R-:W-:Y:S01]  /*dbb0*/  LEA.HI.X.SX32 R47, R43, R194, 0x1, P6 ;  /* 0x000000c22b2f7211 */ /* 0x000fe200030f0eff */
[C---:B------:R-:W-:Y:S01]  /*dbc0*/  VIADD R43, R51.reuse, UR4 ;  /* 0x00000004332b7c36 */ /* 0x040fe20008000000 */
[-C--:B------:R-:W-:Y:S01]  /*dbd0*/  LEA R48, P6, R51, R192.reuse, 0x1 ;  /* 0x000000c033307211 */ /* 0x080fe200078c08ff */
[----:B------:R0:W-:Y:S04]  /*dbe0*/  @P4 STG.E.U16 desc[UR14][R44.64], R49 ;  /* 0x000000312c004986 */ /* 0x0001e8000c10150e */
[----:B------:R1:W-:Y:S01]  /*dbf0*/  @P2 STG.E.U16 desc[UR14][R46.64], R56 ;  /* 0x000000382e002986 */ /* 0x0003e2000c10150e */
[----:B------:R-:W-:-:S02]  /*dc00*/  LEA R50, P2, R43, R192, 0x1 ;  /* 0x000000c02b327211 */ /* 0x000fc400078408ff */
[-C--:B0-----:R-:W-:Y:S02]  /*dc10*/  LEA.HI.X.SX32 R49, R51, R194.reuse, 0x1, P6 ;  /* 0x000000c233317211 */ /* 0x081fe400030f0eff */
[C---:B------:R-:W-:Y:S01]  /*dc20*/  LEA.HI.X.SX32 R51, R43.reuse, R194, 0x1, P2 ;  /* 0x000000c22b337211 */ /* 0x040fe200010f0eff */
[----:B------:R-:W-:Y:S01]  /*dc30*/  VIADD R43, R43, UR4 ;  /* 0x000000042b2b7c36 */ /* 0x000fe20008000000 */
[----:B------:R-:W-:Y:S02]  /*dc40*/  PRMT R45, R56, 0x7632, R45 ;  /* 0x00007632382d7816 */ /* 0x000fe4000000002d */
[----:B------:R-:W-:Y:S01]  /*dc50*/  ISETP.LT.AND P3, PT, R89, UR5, !P0 ;  /* 0x0000000559007c0c */ /* 0x000fe2000c761270 */
[C---:B------:R-:W-:Y:S01]  /*dc60*/  VIADD R53, R43.reuse, UR4 ;  /* 0x000000042b357c36 */ /* 0x040fe20008000000 */
[----:B------:R-:W-:Y:S01]  /*dc70*/  ULDC UR5, c[0x0][0x22c] ;  /* 0x00008b0000057ab9 */ /* 0x000fe20000000800 */
[----:B------:R0:W-:Y:S01]  /*dc80*/  @P1 STG.E.U16 desc[UR14][R48.64], R45 ;  /* 0x0000002d30001986 */ /* 0x0001e2000c10150e */
[----:B------:R-:W-:-:S02]  /*dc90*/  LEA R44, P1, R43, R192, 0x1 ;  /* 0x000000c02b2c7211 */ /* 0x000fc400078208ff */
[----:B------:R-:W-:Y:S01]  /*dca0*/  ISETP.LT.AND P4, PT, R91, UR5, !P0 ;  /* 0x000000055b007c0c */ /* 0x000fe2000c781270 */
[----:B------:R-:W-:Y:S01]  /*dcb0*/  ULDC UR5, c[0x0][0x22c] ;  /* 0x00008b0000057ab9 */ /* 0x000fe20000000800 */
[C---:B-1----:R-:W-:Y:S02]  /*dcc0*/  LEA R46, P6, R53.reuse, R192, 0x1 ;  /* 0x000000c0352e7211 */ /* 0x042fe400078c08ff */
[----:B------:R-:W-:Y:S01]  /*dcd0*/  ISETP.LT.AND P2, PT, R90, UR5, !P0 ;  /* 0x000000055a007c0c */ /* 0x000fe2000c741270 */
[----:B------:R-:W-:Y:S01]  /*dce0*/  ULDC UR5, c[0x0][0x22c] ;  /* 0x00008b0000057ab9 */ /* 0x000fe20000000800 */
[-C--:B------:R-:W-:Y:S01]  /*dcf0*/  LEA.HI.X.SX32 R47, R53, R194.reuse, 0x1, P6 ;  /* 0x000000c2352f7211 */ /* 0x080fe200030f0eff */
[----:B------:R-:W-:Y:S01]  /*dd00*/  @P5 STG.E.U16 desc[UR14][R50.64], R57 ;  /* 0x0000003932005986 */ /* 0x000fe2000c10150e */
        /* <DEDUP_REMOVED lines=9> */
[----:B------:R-:W-:Y:S01]  /*dda0*/  ULDC UR5, c[0x0][0x22c] ;  /* 0x00008b0000057ab9 */ /* 0x000fe20000000800 */
[----:B------:R1:W-:Y:S01]  /*ddb0*/  @P4 STG.E.U16 desc[UR14][R46.64], R58 ;  /* 0x0000003a2e004986 */ /* 0x0003e2000c10150e */
[----:B------:R-:W-:Y:S02]  /*ddc0*/  ISETP.LT.AND P4, PT, R39, UR5, !P0 ;  /* 0x0000000527007c0c */ /* 0x000fe4000c781270 */
[----:B------:R-:W-:Y:S01]  /*ddd0*/  LEA.HI.X.SX32 R43, R53, R194, 0x1, P6 ;  /* 0x000000c2352b7211 */ /* 0x000fe200030f0eff */
[C---:B------:R-:W-:Y:S01]  /*dde0*/  VIADD R39, R37.reuse, UR4 ;  /* 0x0000000425277c36 */ /* 0x040fe20008000000 */
[----:B------:R-:W-:Y:S01]  /*ddf0*/  ISETP.LT.AND P1, PT, R88, UR6, !P0 ;  /* 0x0000000658007c0c */ /* 0x000fe2000c721270 */
[----:B------:R-:W-:Y:S01]  /*de00*/  ULDC UR5, c[0x0][0x22c] ;  /* 0x00008b0000057ab9 */ /* 0x000fe20000000800 */
[----:B0-----:R-:W-:Y:S01]  /*de10*/  LEA R44, P6, R37, R192, 0x1 ;  /* 0x000000c0252c7211 */ /* 0x001fe200078c08ff */
[----:B------:R-:W-:-:S03]  /*de20*/  ULDC UR6, c[0x0][0x22c] ;  /* 0x00008b0000067ab9 */ /* 0x000fc60000000800 */
[----:B------:R-:W-:Y:S02]  /*de30*/  LEA.HI.X.SX32 R45, R37, R194, 0x1, P6 ;  /* 0x000000c2252d7211 */ /* 0x000fe400030f0eff */
[----:B-1----:R-:W-:Y:S01]  /*de40*/  PRMT R47, R58, 0x7632, R47 ;  /* 0x000076323a2f7816 */ /* 0x002fe2000000002f */
[----:B------:R-:W-:-:S04]  /*de50*/  VIADD R37, R39, UR4 ;  /* 0x0000000427257c36 */ /* 0x000fc80008000000 */
        /* <DEDUP_REMOVED lines=13> */
[-C--:B------:R-:W-:Y:S01]  /*df30*/  LEA R42, P6, R39, R192.reuse, 0x1 ;  /* 0x000000c0272a7211 */ /* 0x080fe200078c08ff */
[----:B------:R0:W-:Y:S01]  /*df40*/  @P1 STG.E.U16 desc[UR14][R46.64], R41 ;  /* 0x000000292e001986 */ /* 0x0001e2000c10150e */
[----:B------:R-:W-:Y:S02]  /*df50*/  LEA R40, P1, R37, R192, 0x1 ;  /* 0x000000c025287211 */ /* 0x000fe400078208ff */
[CC--:B------:R-:W-:Y:S01]  /*df60*/  LEA.HI.X.SX32 R43, R39.reuse, R194.reuse, 0x1, P6 ;  /* 0x000000c2272b7211 */ /* 0x0c0fe200030f0eff */
[----:B------:R-:W-:Y:S01]  /*df70*/  VIADD R39, R39, UR4 ;  /* 0x0000000427277c36 */ /* 0x000fe20008000000 */
[----:B-1----:R-:W-:Y:S01]  /*df80*/  PRMT R44, R60, 0x7632, R44 ;  /* 0x000076323c2c7816 */ /* 0x002fe2000000002c */
[----:B------:R-:W-:Y:S01]  /*df90*/  @P3 STG.E.U16 desc[UR14][R48.64], R60 ;  /* 0x0000003c30003986 */ /* 0x000fe2000c10150e */
[----:B0-----:R-:W-:-:S02]  /*dfa0*/  LEA.HI.X.SX32 R41, R37, R194, 0x1, P1 ;  /* 0x000000c225297211 */ /* 0x001fc400008f0eff */
[----:B------:R-:W-:Y:S01]  /*dfb0*/  ISETP.LT.AND P1, PT, R36, UR5, !P0 ;  /* 0x0000000524007c0c */ /* 0x000fe2000c721270 */
[----:B------:R-:W-:Y:S01]  /*dfc0*/  ULDC UR5, c[0x0][0x22c] ;  /* 0x00008b0000057ab9 */ /* 0x000fe20000000800 */
[C---:B------:R-:W-:Y:S01]  /*dfd0*/  LEA R36, P6, R39.reuse, R192, 0x1 ;  /* 0x000000c027247211 */ /* 0x040fe200078c08ff */
[----:B------:R0:W-:Y:S01]  /*dfe0*/  @P4 STG.E.U16 desc[UR14][R40.64], R44 ;  /* 0x0000002c28004986 */ /* 0x0001e2000c10150e */
[----:B------:R-:W-:Y:S01]  /*dff0*/  VIADD R45, R39, UR4 ;  /* 0x00000004272d7c36 */ /* 0x000fe20008000000 */
[----:B------:R-:W-:Y:S01]  /*e000*/  ISETP.LT.AND P4, PT, R34, UR5, !P0 ;  /* 0x0000000522007c0c */ /* 0x000fe2000c781270 */
[----:B------:R-:W-:Y:S01]  /*e010*/  ULDC UR5, c[0x0][0x22c] ;  /* 0x00008b0000057ab9 */ /* 0x000fe20000000800 */
[----:B------:R1:W-:Y:S01]  /*e020*/  @P2 STG.E.U16 desc[UR14][R42.64], R61 ;  /* 0x0000003d2a002986 */ /* 0x0003e2000c10150e */
[----:B------:R-:W-:Y:S01]  /*e030*/  ISETP.LT.AND P3, PT, R38, UR6, !P0 ;  /* 0x0000000626007c0c */ /* 0x000fe2000c761270 */
[----:B------:R-:W-:Y:S01]  /*e040*/  ULDC UR6, c[0x0][0x22c] ;  /* 0x00008b0000067ab9 */ /* 0x000fe20000000800 */
[----:B------:R-:W-:Y:S01]  /*e050*/  ISETP.LT.AND P2, PT, R31, UR5, !P0 ;  /* 0x000000051f007c0c */ /* 0x000fe2000c741270 */
[----:B------:R-:W-:Y:S01]  /*e060*/  VIADD R31, R45, UR4 ;  /* 0x000000042d1f7c36 */ /* 0x000fe20008000000 */
[----:B------:R-:W-:Y:S01]  /*e070*/  LEA.HI.X.SX32 R37, R39, R194, 0x1, P6 ;  /* 0x000000c227257211 */ /* 0x000fe200030f0eff */
[----:B------:R-:W-:Y:S01]  /*e080*/  ULDC UR5, c[0x0][0x22c] ;  /* 0x00008b0000057ab9 */ /* 0x000fe20000000800 */
[----:B------:R-:W-:-:S02]  /*e090*/  LEA R38, P6, R45, R192, 0x1 ;  /* 0x000000c02d267211 */ /* 0x000fc400078c08ff */
[----:B0-----:R-:W-:Y:S02]  /*e0a0*/  PRMT R41, R61, 0x7632, R41 ;  /* 0x000076323d297816 */ /* 0x001fe40000000029 */
[----:B------:R-:W-:Y:S01]  /*e0b0*/  LEA.HI.X.SX32 R39, R45, R194, 0x1, P6 ;  /* 0x000000c22d277211 */ /* 0x000fe200030f0eff */
[C---:B-1----:R-:W-:Y:S01]  /*e0c0*/  VIADD R43, R31.reuse, UR4 ;  /* 0x000000041f2b7c36 */ /* 0x042fe20008000000 */
[----:B------:R-:W-:Y:S01]  /*e0d0*/  LEA R34, P6, R31, R192, 0x1 ;  /* 0x000000c01f227211 */ /* 0x000fe200078c08ff */
[----:B------:R0:W-:Y:S01]  /*e0e0*/  @P5 STG.E.U16 desc[UR14][R36.64], R41 ;  /* 0x0000002924005986 */ /* 0x0001e2000c10150e */
[----:B------:R-:W-:Y:S01]  /*e0f0*/  ISETP.LT.AND P5, PT, R35, UR5, !P0 ;  /* 0x0000000523007c0c */ /* 0x000fe2000c7a1270 */
[----:B------:R-:W-:Y:S01]  /*e100*/  ULDC UR5, c[0x0][0x22c] ;  /* 0x00008b0000057ab9 */ /* 0x000fe20000000800 */
[----:B------:R-:W-:Y:S02]  /*e110*/  LEA.HI.X.SX32 R35, R31, R194, 0x1, P6 ;  /* 0x000000c21f237211 */ /* 0x000fe400030f0eff */
[----:B------:R-:W-:-:S02]  /*e120*/  LEA R40, P6, R43, R192, 0x1 ;  /* 0x000000c02b287211 */ /* 0x000fc400078c08ff */
[----:B------:R-:W-:Y:S01]  /*e130*/  PRMT R31, R62, 0x7632, R31 ;  /* 0x000076323e1f7816 */ /* 0x000fe2000000001f */
[----:B------:R-:W-:Y:S01]  /*e140*/  @P1 STG.E.U16 desc[UR14][R38.64], R62 ;  /* 0x0000003e26001986 */ /* 0x000fe2000c10150e */
[----:B------:R-:W-:Y:S01]  /*e150*/  ISETP.LT.AND P1, PT, R33, UR5, !P0 ;  /* 0x0000000521007c0c */ /* 0x000fe2000c721270 */
[----:B------:R-:W-:Y:S01]  /*e160*/  ULDC UR5, c[0x0][0x22c] ;  /* 0x00008b0000057ab9 */ /* 0x000fe20000000800 */
[C---:B0-----:R-:W-:Y:S01]  /*e170*/  LEA.HI.X.SX32 R41, R43.reuse, R194, 0x1, P6 ;  /* 0x000000c22b297211 */ /* 0x041fe200030f0eff */
[----:B------:R-:W-:Y:S01]  /*e180*/  VIADD R43, R43, UR4 ;  /* 0x000000042b2b7c36 */ /* 0x000fe20008000000 */
[----:B------:R0:W-:Y:S01]  /*e190*/  @P3 STG.E.U16 desc[UR14][R34.64], R31 ;  /* 0x0000001f22003986 */ /* 0x0001e2000c10150e */
[----:B------:R-:W-:Y:S01]  /*e1a0*/  ISETP.LT.AND P3, PT, R32, UR5, !P0 ;  /* 0x0000000520007c0c */ /* 0x000fe2000c761270 */
[----:B------:R-:W-:Y:S02]  /*e1b0*/  ULDC UR5, c[0x0][0x22c] ;  /* 0x00008b0000057ab9 */ /* 0x000fe40000000800 */
[----:B------:R-:W-:Y:S01]  /*e1c0*/  @P4 STG.E.U16 desc[UR14][R40.64], R63 ;  /* 0x0000003f28004986 */ /* 0x000fe2000c10150e */
[----:B------:R-:W-:-:S02]  /*e1d0*/  LEA R32, P6, R43, R192, 0x1 ;  /* 0x000000c02b207211 */ /* 0x000fc400078c08ff */
[----:B------:R-:W-:Y:S01]  /*e1e0*/  ISETP.LT.AND P4, PT, R29, UR5, !P0 ;  /* 0x000000051d007c0c */ /* 0x000fe2000c781270 */
[----:B------:R-:W-:Y:S01]  /*e1f0*/  VIADD R29, R43, UR4 ;  /* 0x000000042b1d7c36 */ /* 0x000fe20008000000 */
[----:B------:R-:W-:Y:S01]  /*e200*/  PRMT R37, R63, 0x7632, R37 ;  /* 0x000076323f257816 */ /* 0x000fe20000000025 */
[----:B------:R-:W-:Y:S01]  /*e210*/  ULDC UR4, c[0x0][0x248] ;  /* 0x0000920000047ab9 */ /* 0x000fe20000000800 */
[----:B------:R-:W-:Y:S01]  /*e220*/  LEA.HI.X.SX32 R33, R43, R194, 0x1, P6 ;  /* 0x000000c22b217211 */ /* 0x000fe200030f0eff */
[C---:B0-----:R-:W-:Y:S01]  /*e230*/  VIADD R31, R29.reuse, UR4 ;  /* 0x000000041d1f7c36 */ /* 0x041fe20008000000 */
[C---:B------:R-:W-:Y:S01]  /*e240*/  LEA R34, P6, R29.reuse, R192, 0x1 ;  /* 0x000000c01d227211 */ /* 0x040fe200078c08ff */
[----:B------:R-:W-:Y:S01]  /*e250*/  ULDC UR5, c[0x0][0x22c] ;  /* 0x00008b0000057ab9 */ /* 0x000fe20000000800 */
[----:B------:R-:W-:Y:S01]  /*e260*/  ULDC UR4, c[0x0][0x248] ;  /* 0x0000920000047ab9 */ /* 0x000fe20000000800 */
[----:B------:R0:W-:Y:S01]  /*e270*/  @P2 STG.E.U16 desc[UR14][R32.64], R37 ;  /* 0x0000002520002986 */ /* 0x0001e2000c10150e */
[----:B------:R-:W-:Y:S01]  /*e280*/  LEA.HI.X.SX32 R35, R29, R194, 0x1, P6 ;  /* 0x000000c21d237211 */ /* 0x000fe200030f0eff */
[C---:B------:R-:W-:Y:S01]  /*e290*/  VIADD R29, R31.reuse, UR4 ;  /* 0x000000041f1d7c36 */ /* 0x040fe20008000000 */
[----:B------:R-:W-:Y:S01]  /*e2a0*/  ISETP.LT.AND P2, PT, R30, UR5, !P0 ;  /* 0x000000051e007c0c */ /* 0x000fe2000c741270 */
[----:B------:R-:W-:Y:S01]  /*e2b0*/  ULDC UR4, c[0x0][0x22c] ;  /* 0x00008b0000047ab9 */ /* 0x000fe20000000800 */
[----:B------:R-:W-:Y:S01]  /*e2c0*/  LEA R30, P6, R31, R192, 0x1 ;  /* 0x000000c01f1e7211 */ /* 0x000fe200078c08ff */
[----:B------:R-:W-:Y:S01]  /*e2d0*/  @P5 STG.E.U16 desc[UR14][R34.64], R64 ;  /* 0x0000004022005986 */ /* 0x000fe2000c10150e */
[----:B------:R-:W-:-:S02]  /*e2e0*/  ULDC UR5, c[0x0][0x22c] ;  /* 0x00008b0000057ab9 */ /* 0x000fc40000000800 */
[----:B------:R-:W-:Y:S02]  /*e2f0*/  LEA.HI.X.SX32 R31, R31, R194, 0x1, P6 ;  /* 0x000000c21f1f7211 */ /* 0x000fe400030f0eff */
[----:B------:R-:W-:Y:S02]  /*e300*/  LEA R36, P6, R29, R192, 0x1 ;  /* 0x000000c01d247211 */ /* 0x000fe400078c08ff */
[----:B0-----:R-:W-:Y:S02]  /*e310*/  PRMT R33, R64, 0x7632, R33 ;  /* 0x0000763240217816 */ /* 0x001fe40000000021 */
[----:B------:R-:W-:Y:S01]  /*e320*/  ISETP.LT.AND P5, PT, R27, UR4, !P0 ;  /* 0x000000041b007c0c */ /* 0x000fe2000c7a1270 */
[----:B------:R-:W-:Y:S01]  /*e330*/  ULDC UR4, c[0x0][0x248] ;  /* 0x0000920000047ab9 */ /* 0x000fe20000000800 */
[C---:B------:R-:W-:Y:S01]  /*e340*/  LEA.HI.X.SX32 R37, R29.reuse, R194, 0x1, P6 ;  /* 0x000000c21d257211 */ /* 0x040fe200030f0eff */
[----:B------:R-:W-:Y:S01]  /*e350*/  VIADD R29, R29, UR4 ;  /* 0x000000041d1d7c36 */ /* 0x000fe20008000000 */
[----:B------:R0:W-:Y:S01]  /*e360*/  @P1 STG.E.U16 desc[UR14][R30.64], R33 ;  /* 0x000000211e001986 */ /* 0x0001e2000c10150e */
[----:B------:R-:W-:Y:S01]  /*e370*/  ISETP.LT.AND P1, PT, R28, UR5, !P0 ;  /* 0x000000051c007c0c */ /* 0x000fe2000c721270 */
[----:B------:R-:W-:Y:S01]  /*e380*/  ULDC UR5, c[0x0][0x22c] ;  /* 0x00008b0000057ab9 */ /* 0x000fe20000000800 */
[----:B------:R-:W-:Y:S01]  /*e390*/  ULDC UR4, c[0x0][0x248] ;  /* 0x0000920000047ab9 */ /* 0x000fe20000000800 */
[----:B------:R-:W-:Y:S01]  /*e3a0*/  @P3 STG.E.U16 desc[UR14][R36.64], R65 ;  /* 0x0000004124003986 */ /* 0x000fe2000c10150e */
[----:B------:R-:W-:-:S02]  /*e3b0*/  LEA R28, P6, R29, R192, 0x1 ;  /* 0x000000c01d1c7211 */ /* 0x000fc400078c08ff */
[----:B------:R-:W-:Y:S01]  /*e3c0*/  ISETP.LT.AND P3, PT, R25, UR5, !P0 ;  /* 0x0000000519007c0c */ /* 0x000fe2000c761270 */
[C---:B------:R-:W-:Y:S01]  /*e3d0*/  VIADD R25, R29.reuse, UR4 ;  /* 0x000000041d197c36 */ /* 0x040fe20008000000 */
[----:B------:R-:W-:Y:S01]  /*e3e0*/  LEA.HI.X.SX32 R29, R29, R194, 0x1, P6 ;  /* 0x000000c21d1d7211 */ /* 0x000fe200030f0eff */
[----:B------:R-:W-:Y:S01]  /*e3f0*/  ULDC UR4, c[0x0][0x248] ;  /* 0x0000920000047ab9 */ /* 0x000fe20000000800 */
[----:B------:R-:W-:Y:S01]  /*e400*/  ULDC UR5, c[0x0][0x22c] ;  /* 0x00008b0000057ab9 */ /* 0x000fe20000000800 */
[----:B0-----:R-:W-:Y:S01]  /*e410*/  PRMT R33, R65, 0x7632, R33 ;  /* 0x0000763241217816 */ /* 0x001fe20000000021 */
[C---:B------:R-:W-:Y:S01]  /*e420*/  VIADD R27, R25.reuse, UR4 ;  /* 0x00000004191b7c36 */ /* 0x040fe20008000000 */
[C---:B------:R-:W-:Y:S01]  /*e430*/  LEA R30, P6, R25.reuse, R192, 0x1 ;  /* 0x000000c0191e7211 */ /* 0x040fe200078c08ff */
[----:B------:R-:W-:Y:S02]  /*e440*/  ULDC UR4, c[0x0][0x248] ;  /* 0x0000920000047ab9 */ /* 0x000fe40000000800 */
        /* <DEDUP_REMOVED lines=160> */
[----:B------:R-:W-:Y:S01]  /*ee50*/  ISETP.LT.AND P2, PT, R3, UR4, !P0 ;  /* 0x0000000403007c0c */ /* 0x000fe2000c741270 */
[----:B------:R-:W-:Y:S01]  /*ee60*/  ULDC UR4, c[0x0][0x248] ;  /* 0x0000920000047ab9 */ /* 0x000fe20000000800 */
[----:B0-----:R-:W-:Y:S02]  /*ee70*/  PRMT R9, R76, 0x7632, R9 ;  /* 0x000076324c097816 */ /* 0x001fe40000000009 */
[C---:B------:R-:W-:Y:S01]  /*ee80*/  LEA.HI.X.SX32 R13, R5.reuse, R194, 0x1, P6 ;  /* 0x000000c2050d7211 */ /* 0x040fe200030f0eff */
[----:B------:R-:W-:Y:S01]  /*ee90*/  VIADD R5, R5, UR4 ;  /* 0x0000000405057c36 */ /* 0x000fe20008000000 */
[----:B------:R-:W-:Y:S01]  /*eea0*/  ULDC UR4, c[0x0][0x248] ;  /* 0x0000920000047ab9 */ /* 0x000fe20000000800 */
[----:B------:R0:W-:Y:S01]  /*eeb0*/  @P5 STG.E.U16 desc[UR14][R6.64], R9 ;  /* 0x0000000906005986 */ /* 0x0001e2000c10150e */
[----:B------:R-:W-:Y:S01]  /*eec0*/  ISETP.LT.AND P5, PT, R4, UR5, !P0 ;  /* 0x0000000504007c0c */ /* 0x000fe2000c7a1270 */
[C---:B------:R-:W-:Y:S01]  /*eed0*/  VIADD R3, R5.reuse, UR4 ;  /* 0x0000000405037c36 */ /* 0x040fe20008000000 */
[C---:B------:R-:W-:Y:S01]  /*eee0*/  LEA R4, P6, R5.reuse, R192, 0x1 ;  /* 0x000000c005047211 */ /* 0x040fe200078c08ff */
[----:B------:R-:W-:Y:S01]  /*eef0*/  ULDC UR5, c[0x0][0x22c] ;  /* 0x00008b0000057ab9 */ /* 0x000fe20000000800 */
[----:B------:R-:W-:Y:S01]  /*ef00*/  @P1 STG.E.U16 desc[UR14][R12.64], R77 ;  /* 0x0000004d0c001986 */ /* 0x000fe2000c10150e */
[----:B------:R-:W-:Y:S01]  /*ef10*/  ULDC UR4, c[0x0][0x248] ;  /* 0x0000920000047ab9 */ /* 0x000fe20000000800 */
[----:B------:R-:W-:Y:S01]  /*ef20*/  ISETP.LT.AND P1, PT, R2, UR5, !P0 ;  /* 0x0000000502007c0c */ /* 0x000fe2000c721270 */
[----:B------:R-:W-:Y:S01]  /*ef30*/  ULDC UR5, c[0x0][0x22c] ;  /* 0x00008b0000057ab9 */ /* 0x000fe20000000800 */
[----:B------:R-:W-:-:S02]  /*ef40*/  LEA.HI.X.SX32 R5, R5, R194, 0x1, P6 ;  /* 0x000000c205057211 */ /* 0x000fc400030f0eff */
[C---:B------:R-:W-:Y:S01]  /*ef50*/  LEA R2, P6, R3.reuse, R192, 0x1 ;  /* 0x000000c003027211 */ /* 0x040fe200078c08ff */
[----:B0-----:R-:W-:Y:S01]  /*ef60*/  VIADD R9, R3, UR4 ;  /* 0x0000000403097c36 */ /* 0x001fe20008000000 */
[----:B------:R-:W-:Y:S01]  /*ef70*/  PRMT R7, R77, 0x7632, R7 ;  /* 0x000076324d077816 */ /* 0x000fe20000000007 */
[----:B------:R-:W-:Y:S01]  /*ef80*/  ULDC UR4, c[0x0][0x248] ;  /* 0x0000920000047ab9 */ /* 0x000fe20000000800 */
[----:B------:R-:W-:Y:S02]  /*ef90*/  LEA.HI.X.SX32 R3, R3, R194, 0x1, P6 ;  /* 0x000000c203037211 */ /* 0x000fe400030f0eff */
[C---:B------:R-:W-:Y:S01]  /*efa0*/  LEA R6, P6, R9.reuse, R192, 0x1 ;  /* 0x000000c009067211 */ /* 0x040fe200078c08ff */
[----:B------:R0:W-:Y:S04]  /*efb0*/  @P3 STG.E.U16 desc[UR14][R4.64], R7 ;  /* 0x0000000704003986 */ /* 0x0001e8000c10150e */
[----:B------:R1:W-:Y:S01]  /*efc0*/  @P4 STG.E.U16 desc[UR14][R2.64], R78 ;  /* 0x0000004e02004986 */ /* 0x0003e2000c10150e */
[C---:B0-----:R-:W-:Y:S01]  /*efd0*/  LEA.HI.X.SX32 R7, R9.reuse, R194, 0x1, P6 ;  /* 0x000000c209077211 */ /* 0x041fe200030f0eff */
[----:B------:R-:W-:Y:S01]  /*efe0*/  VIADD R9, R9, UR4 ;  /* 0x0000000409097c36 */ /* 0x000fe20008000000 */
[----:B------:R-:W-:Y:S01]  /*eff0*/  PRMT R5, R78, 0x7632, R5 ;  /* 0x000076324e057816 */ /* 0x000fe20000000005 */
[----:B------:R-:W-:-:S02]  /*f000*/  ULDC UR4, c[0x0][0x248] ;  /* 0x0000920000047ab9 */ /* 0x000fc40000000800 */
[C---:B-1----:R-:W-:Y:S01]  /*f010*/  VIADD R3, R9.reuse, UR4 ;  /* 0x0000000409037c36 */ /* 0x042fe20008000000 */
[----:B------:R-:W-:Y:S01]  /*f020*/  LEA R4, P6, R9, R192, 0x1 ;  /* 0x000000c009047211 */ /* 0x000fe200078c08ff */
[----:B------:R0:W-:Y:S01]  /*f030*/  @P2 STG.E.U16 desc[UR14][R6.64], R5 ;  /* 0x0000000506002986 */ /* 0x0001e2000c10150e */
[----:B------:R-:W-:Y:S01]  /*f040*/  ULDC UR4, c[0x0][0x248] ;  /* 0x0000920000047ab9 */ /* 0x000fe20000000800 */
[----:B------:R-:W-:Y:S01]  /*f050*/  ISETP.LT.AND P3, PT, R165, UR5, !P0 ;  /* 0x00000005a5007c0c */ /* 0x000fe2000c761270 */
[----:B------:R-:W-:Y:S01]  /*f060*/  ULDC UR5, c[0x0][0x22c] ;  /* 0x00008b0000057ab9 */ /* 0x000fe20000000800 */
[----:B0-----:R-:W-:Y:S01]  /*f070*/  LEA.HI.X.SX32 R5, R9, R194, 0x1, P6 ;  /* 0x000000c209057211 */ /* 0x001fe200030f0eff */
[C---:B------:R-:W-:Y:S01]  /*f080*/  VIADD R9, R3.reuse, UR4 ;  /* 0x0000000403097c36 */ /* 0x040fe20008000000 */
[----:B------:R-:W-:Y:S01]  /*f090*/  LEA R2, P6, R3, R192, 0x1 ;  /* 0x000000c003027211 */ /* 0x000fe200078c08ff */
[----:B------:R-:W-:Y:S01]  /*f0a0*/  ULDC UR4, c[0x0][0x22c] ;  /* 0x00008b0000047ab9 */ /* 0x000fe20000000800 */
[----:B------:R-:W-:Y:S01]  /*f0b0*/  PRMT R7, R79, 0x7632, R7 ;  /* 0x000076324f077816 */ /* 0x000fe20000000007 */
[----:B------:R-:W-:Y:S01]  /*f0c0*/  @P5 STG.E.U16 desc[UR14][R4.64], R79 ;  /* 0x0000004f04005986 */ /* 0x000fe2000c10150e */
[----:B------:R-:W-:-:S02]  /*f0d0*/  LEA.HI.X.SX32 R3, R3, R194, 0x1, P6 ;  /* 0x000000c203037211 */ /* 0x000fc400030f0eff */
[----:B------:R-:W-:Y:S02]  /*f0e0*/  LEA R6, P5, R9, R192, 0x1 ;  /* 0x000000c009067211 */ /* 0x000fe400078a08ff */
[----:B------:R-:W-:Y:S01]  /*f0f0*/  ISETP.LT.AND P6, PT, R169, UR4, !P0 ;  /* 0x00000004a9007c0c */ /* 0x000fe2000c7c1270 */
[----:B------:R0:W-:Y:S01]  /*f100*/  @P1 STG.E.U16 desc[UR14][R2.64], R7 ;  /* 0x0000000702001986 */ /* 0x0001e2000c10150e */
[----:B------:R-:W-:Y:S01]  /*f110*/  ULDC UR4, c[0x0][0x248] ;  /* 0x0000920000047ab9 */ /* 0x000fe20000000800 */
[----:B------:R-:W-:Y:S01]  /*f120*/  ISETP.LT.AND P4, PT, R166, UR5, !P0 ;  /* 0x00000005a6007c0c */ /* 0x000fe2000c781270 */
[----:B------:R-:W-:Y:S01]  /*f130*/  ULDC UR5, c[0x0][0x22c] ;  /* 0x00008b0000057ab9 */ /* 0x000fe20000000800 */
[----:B------:R-:W1:Y:S01]  /*f140*/  LDS.128 R164, [R164] ;  /* 0x00000000a4a47984 */ /* 0x000e620000000c00 */
[C---:B0-----:R-:W-:Y:S01]  /*f150*/  LEA.HI.X.SX32 R7, R9.reuse, R194, 0x1, P5 ;  /* 0x000000c209077211 */ /* 0x041fe200028f0eff */
[----:B------:R-:W-:Y:S01]  /*f160*/  VIADD R9, R9, UR4 ;  /* 0x0000000409097c36 */ /* 0x000fe20008000000 */
[----:B------:R-:W-:-:S03]  /*f170*/  ULDC UR4, c[0x0][0x248] ;  /* 0x0000920000047ab9 */ /* 0x000fc60000000800 */
[----:B---3--:R-:W-:Y:S01]  /*f180*/  @P3 STG.E.U16 desc[UR14][R6.64], R80 ;  /* 0x0000005006003986 */ /* 0x008fe2000c10150e */
[C---:B------:R-:W-:Y:S01]  /*f190*/  LEA R4, P3, R9.reuse, R192, 0x1 ;  /* 0x000000c009047211 */ /* 0x040fe200078608ff */
[C---:B------:R-:W-:Y:S01]  /*f1a0*/  VIADD R11, R9.reuse, UR4 ;  /* 0x00000004090b7c36 */ /* 0x040fe20008000000 */
[----:B------:R-:W-:Y:S01]  /*f1b0*/  ISETP.LT.AND P2, PT, R168, UR5, !P0 ;  /* 0x00000005a8007c0c */ /* 0x000fe2000c741270 */
[----:B------:R-:W-:Y:S01]  /*f1c0*/  ULDC UR4, c[0x0][0x22c] ;  /* 0x00008b0000047ab9 */ /* 0x000fe20000000800 */
[----:B------:R-:W-:Y:S01]  /*f1d0*/  LEA.HI.X.SX32 R5, R9, R194, 0x1, P3 ;  /* 0x000000c209057211 */ /* 0x000fe200018f0eff */
[----:B------:R-:W-:Y:S01]  /*f1e0*/  ULDC UR5, c[0x0][0x22c] ;  /* 0x00008b0000057ab9 */ /* 0x000fe20000000800 */
[----:B------:R-:W-:Y:S02]  /*f1f0*/  PRMT R3, R80, 0x7632, R3 ;  /* 0x0000763250037816 */ /* 0x000fe40000000003 */
[----:B------:R-:W-:-:S03]  /*f200*/  LEA R2, P3, R11, R192, 0x1 ;  /* 0x000000c00b027211 */ /* 0x000fc600078608ff */
[----:B------:R0:W-:Y:S01]  /*f210*/  @P4 STG.E.U16 desc[UR14][R4.64], R3 ;  /* 0x0000000304004986 */ /* 0x0001e2000c10150e */
[----:B------:R-:W-:Y:S01]  /*f220*/  ISETP.LT.AND P4, PT, R177, UR4, !P0 ;  /* 0x00000004b1007c0c */ /* 0x000fe2000c781270 */
[----:B------:R-:W-:Y:S01]  /*f230*/  ULDC UR4, c[0x0][0x248] ;  /* 0x0000920000047ab9 */ /* 0x000fe20000000800 */
[----:B------:R-:W-:Y:S01]  /*f240*/  ISETP.LT.AND P1, PT, R170, UR5, !P0 ;  /* 0x00000005aa007c0c */ /* 0x000fe2000c721270 */
[----:B------:R-:W-:Y:S01]  /*f250*/  ULDC UR5, c[0x0][0x22c] ;  /* 0x00008b0000057ab9 */ /* 0x000fe20000000800 */
[C---:B0-----:R-:W-:Y:S01]  /*f260*/  LEA.HI.X.SX32 R3, R11.reuse, R194, 0x1, P3 ;  /* 0x000000c20b037211 */ /* 0x041fe200018f0eff */
[----:B------:R-:W-:Y:S01]  /*f270*/  VIADD R11, R11, UR4 ;  /* 0x000000040b0b7c36 */ /* 0x000fe20008000000 */
[----:B------:R-:W-:-:S03]  /*f280*/  ULDC UR4, c[0x0][0x248] ;  /* 0x0000920000047ab9 */ /* 0x000fc60000000800 */
[----:B------:R0:W-:Y:S01]  /*f290*/  @P2 STG.E.U16 desc[UR14][R2.64], R81 ;  /* 0x0000005102002986 */ /* 0x0001e2000c10150e */
[C---:B------:R-:W-:Y:S01]  /*f2a0*/  LEA R6, P2, R11.reuse, R192, 0x1 ;  /* 0x000000c00b067211 */ /* 0x040fe200078408ff */
[----:B------:R-:W-:Y:S01]  /*f2b0*/  VIADD R5, R11, UR4 ;  /* 0x000000040b057c36 */ /* 0x000fe20008000000 */
[----:B------:R-:W-:Y:S01]  /*f2c0*/  ULDC UR4, c[0x0][0x248] ;  /* 0x0000920000047ab9 */ /* 0x000fe20000000800 */
[----:B------:R-:W-:Y:S02]  /*f2d0*/  PRMT R10, R81, 0x7632, R10 ;  /* 0x00007632510a7816 */ /* 0x000fe4000000000a */
[----:B------:R-:W-:Y:S01]  /*f2e0*/  LEA.HI.X.SX32 R7, R11, R194, 0x1, P2 ;  /* 0x000000c20b077211 */ /* 0x000fe200010f0eff */
[C---:B------:R-:W-:Y:S01]  /*f2f0*/  VIADD R9, R5.reuse, UR4 ;  /* 0x0000000405097c36 */ /* 0x040fe20008000000 */
[-C--:B------:R-:W-:Y:S01]  /*f300*/  LEA R4, P2, R5, R192.reuse, 0x1 ;  /* 0x000000c005047211 */ /* 0x080fe200078408ff */
[----:B------:R-:W-:Y:S02]  /*f310*/  ULDC UR4, c[0x0][0x248] ;  /* 0x0000920000047ab9 */ /* 0x000fe40000000800 */
[----:B------:R2:W-:Y:S01]  /*f320*/  @P6 STG.E.U16 desc[UR14][R6.64], R10 ;  /* 0x0000000a06006986 */ /* 0x0005e2000c10150e */
[C---:B0-----:R-:W-:Y:S01]  /*f330*/  LEA R2, P6, R9.reuse, R192, 0x1 ;  /* 0x000000c009027211 */ /* 0x041fe200078c08ff */
[----:B------:R-:W-:Y:S01]  /*f340*/  VIADD R11, R9, UR4 ;  /* 0x00000004090b7c36 */ /* 0x000fe20008000000 */
[-C--:B------:R-:W-:Y:S01]  /*f350*/  LEA.HI.X.SX32 R5, R5, R194.reuse, 0x1, P2 ;  /* 0x000000c205057211 */ /* 0x080fe200010f0eff */
[----:B------:R-:W-:Y:S01]  /*f360*/  ULDC UR4, c[0x0][0x22c] ;  /* 0x00008b0000047ab9 */ /* 0x000fe20000000800 */
[----:B------:R-:W-:-:S02]  /*f370*/  LEA.HI.X.SX32 R3, R9, R194, 0x1, P6 ;  /* 0x000000c209037211 */ /* 0x000fc400030f0eff */
[----:B------:R-:W-:Y:S01]  /*f380*/  ISETP.LT.AND P5, PT, R176, UR5, !P0 ;  /* 0x00000005b0007c0c */ /* 0x000fe2000c7a1270 */
[----:B------:R0:W-:Y:S01]  /*f390*/  @P1 STG.E.U16 desc[UR14][R4.64], R82 ;  /* 0x0000005204001986 */ /* 0x0001e2000c10150e */
[----:B------:R-:W-:Y:S01]  /*f3a0*/  LEA R8, P6, R11, R192, 0x1 ;  /* 0x000000c00b087211 */ /* 0x000fe200078c08ff */
[----:B------:R-:W-:Y:S01]  /*f3b0*/  ULDC UR5, c[0x0][0x22c] ;  /* 0x00008b0000057ab9 */ /* 0x000fe20000000800 */
[----:B------:R-:W-:Y:S01]  /*f3c0*/  ISETP.LT.AND P1, PT, R181, UR4, !P0 ;  /* 0x00000004b5007c0c */ /* 0x000fe2000c721270 */
[----:B------:R-:W-:Y:S01]  /*f3d0*/  ULDC UR4, c[0x0][0x248] ;  /* 0x0000920000047ab9 */ /* 0x000fe20000000800 */
[C---:B------:R-:W-:Y:S01]  /*f3e0*/  LEA.HI.X.SX32 R9, R11.reuse, R194, 0x1, P6 ;  /* 0x000000c20b097211 */ /* 0x040fe200030f0eff */
[----:B------:R-:W-:Y:S01]  /*f3f0*/  VIADD R11, R11, UR4 ;  /* 0x000000040b0b7c36 */ /* 0x000fe20008000000 */
[----:B------:R-:W-:Y:S01]  /*f400*/  ULDC UR4, c[0x0][0x248] ;  /* 0x0000920000047ab9 */ /* 0x000fe20000000800 */
[----:B------:R-:W-:Y:S01]  /*f410*/  ISETP.LT.AND P3, PT, R178, UR5, !P0 ;  /* 0x00000005b2007c0c */ /* 0x000fe2000c761270 */
[----:B------:R-:W-:Y:S01]  /*f420*/  ULDC UR5, c[0x0][0x22c] ;  /* 0x00008b0000057ab9 */ /* 0x000fe20000000800 */
[C---:B--2---:R-:W-:Y:S01]  /*f430*/  VIADD R7, R11.reuse, UR4 ;  /* 0x000000040b077c36 */ /* 0x044fe20008000000 */
[----:B0-----:R-:W-:Y:S01]  /*f440*/  PRMT R5, R82, 0x7632, R5 ;  /* 0x0000763252057816 */ /* 0x001fe20000000005 */
[----:B------:R-:W-:Y:S01]  /*f450*/  ULDC UR4, c[0x0][0x248] ;  /* 0x0000920000047ab9 */ /* 0x000fe20000000800 */
[----:B------:R-:W-:-:S02]  /*f460*/  LEA R4, P6, R11, R192, 0x1 ;  /* 0x000000c00b047211 */ /* 0x000fc400078c08ff */
[----:B------:R-:W-:Y:S01]  /*f470*/  ISETP.LT.AND P2, PT, R180, UR5, !P0 ;  /* 0x00000005b4007c0c */ /* 0x000fe2000c741270 */
[----:B------:R0:W-:Y:S01]  /*f480*/  @P5 STG.E.U16 desc[UR14][R2.64], R5 ;  /* 0x0000000502005986 */ /* 0x0001e2000c10150e */
[----:B------:R-:W-:Y:S01]  /*f490*/  PRMT R10, R83, 0x7632, R10 ;  /* 0x00007632530a7816 */ /* 0x000fe2000000000a */
[----:B------:R-:W-:Y:S02]  /*f4a0*/  ULDC UR5, c[0x0][0x22c] ;  /* 0x00008b0000057ab9 */ /* 0x000fe40000000800 */
[----:B------:R2:W-:Y:S01]  /*f4b0*/  @P4 STG.E.U16 desc[UR14][R8.64], R83 ;  /* 0x0000005308004986 */ /* 0x0005e2000c10150e */
[----:B0-----:R-:W-:Y:S02]  /*f4c0*/  LEA.HI.X.SX32 R5, R11, R194, 0x1, P6 ;  /* 0x000000c20b057211 */ /* 0x001fe400030f0eff */
[C---:B------:R-:W-:Y:S01]  /*f4d0*/  LEA R2, P6, R7.reuse, R192, 0x1 ;  /* 0x000000c007027211 */ /* 0x040fe200078c08ff */
[----:B--2---:R-:W-:Y:S01]  /*f4e0*/  VIADD R9, R7, UR4 ;  /* 0x0000000407097c36 */ /* 0x004fe20008000000 */
[----:B------:R-:W-:-:S02]  /*f4f0*/  ULDC UR4, c[0x0][0x248] ;  /* 0x0000920000047ab9 */ /* 0x000fc40000000800 */
[----:B------:R-:W-:Y:S02]  /*f500*/  LEA.HI.X.SX32 R3, R7, R194, 0x1, P6 ;  /* 0x000000c207037211 */ /* 0x000fe400030f0eff */
[C---:B------:R-:W-:Y:S01]  /*f510*/  LEA R6, P6, R9.reuse, R192, 0x1 ;  /* 0x000000c009067211 */ /* 0x040fe200078c08ff */
[----:B------:R0:W-:Y:S03]  /*f520*/  @P3 STG.E.U16 desc[UR14][R4.64], R10 ;  /* 0x0000000a04003986 */ /* 0x0001e6000c10150e */
[C---:B------:R-:W-:Y:S01]  /*f530*/  LEA.HI.X.SX32 R7, R9.reuse, R194, 0x1, P6 ;  /* 0x000000c209077211 */ /* 0x040fe200030f0eff */
[----:B-1----:R1:W-:Y:S01]  /*f540*/  @P2 STG.E.U16 desc[UR14][R2.64], R164 ;  /* 0x000000a402002986 */ /* 0x0023e2000c10150e */
[----:B------:R-:W-:Y:S01]  /*f550*/  VIADD R9, R9, UR4 ;  /* 0x0000000409097c36 */ /* 0x000fe20008000000 */
[----:B------:R-:W-:Y:S01]  /*f560*/  ULDC UR4, c[0x0][0x248] ;  /* 0x0000920000047ab9 */ /* 0x000fe20000000800 */
[----:B------:R-:W-:Y:S01]  /*f570*/  ISETP.LT.AND P5, PT, R182, UR5, !P0 ;  /* 0x00000005b6007c0c */ /* 0x000fe2000c7a1270 */
[----:B------:R-:W-:Y:S01]  /*f580*/  ULDC UR5, c[0x0][0x22c] ;  /* 0x00008b0000057ab9 */ /* 0x000fe20000000800 */
[----:B0-----:R-:W-:Y:S01]  /*f590*/  VIADD R5, R9, UR4 ;  /* 0x0000000409057c36 */ /* 0x001fe20008000000 */
[----:B------:R-:W-:Y:S01]  /*f5a0*/  ULDC UR4, c[0x0][0x248] ;  /* 0x0000920000047ab9 */ /* 0x000fe20000000800 */
[----:B-1----:R-:W-:-:S02]  /*f5b0*/  PRMT R3, R164, 0x7632, R3 ;  /* 0x00007632a4037816 */ /* 0x002fc40000000003 */
[----:B------:R-:W-:Y:S01]  /*f5c0*/  VIADD R11, R5, UR4 ;  /* 0x00000004050b7c36 */ /* 0x000fe20008000000 */
[----:B------:R-:W-:Y:S01]  /*f5d0*/  ISETP.LT.AND P4, PT, R188, UR5, !P0 ;  /* 0x00000005bc007c0c */ /* 0x000fe2000c781270 */
[----:B------:R-:W-:Y:S01]  /*f5e0*/  ULDC UR5, c[0x0][0x22c] ;  /* 0x00008b0000057ab9 */ /* 0x000fe20000000800 */
[----:B------:R-:W-:Y:S01]  /*f5f0*/  ULDC UR4, c[0x0][0x248] ;  /* 0x0000920000047ab9 */ /* 0x000fe20000000800 */
[----:B------:R0:W-:Y:S01]  /*f600*/  @P1 STG.E.U16 desc[UR14][R6.64], R3 ;  /* 0x0000000306001986 */ /* 0x0001e2000c10150e */
[----:B------:R-:W-:Y:S02]  /*f610*/  LEA R2, P1, R9, R192, 0x1 ;  /* 0x000000c009027211 */ /* 0x000fe400078208ff */
[----:B------:R-:W-:Y:S01]  /*f620*/  ISETP.LT.AND P3, PT, R189, UR5, !P0 ;  /* 0x00000005bd007c0c */ /* 0x000fe2000c761270 */
[----:B------:R-:W-:Y:S02]  /*f630*/  ULDC UR5, c[0x0][0x22c] ;  /* 0x00008b0000057ab9 */ /* 0x000fe40000000800 */
[----:B------:R-:W-:Y:S01]  /*f640*/  ISETP.LT.AND P2, PT, R190, UR5, !P0 ;  /* 0x00000005be007c0c */ /* 0x000fe2000c741270 */
[----:B------:R-:W-:Y:S01]  /*f650*/  ULDC UR5, c[0x0][0x248] ;  /* 0x0000920000057ab9 */ /* 0x000fe20000000800 */
[----:B0-----:R-:W-:Y:S01]  /*f660*/  LEA.HI.X.SX32 R3, R9, R194, 0x1, P1 ;  /* 0x000000c209037211 */ /* 0x001fe200008f0eff */
[----:B------:R-:W-:Y:S01]  /*f670*/  VIADD R9, R11, UR4 ;  /* 0x000000040b097c36 */ /* 0x000fe20008000000 */
[----:B------:R-:W-:Y:S01]  /*f680*/  LEA R4, P1, R5, R192, 0x1 ;  /* 0x000000c005047211 */ /* 0x000fe200078208ff */
[----:B------:R-:W-:-:S02]  /*f690*/  ULDC UR4, c[0x0][0x248] ;  /* 0x0000920000047ab9 */ /* 0x000fc40000000800 */
[----:B------:R-:W-:Y:S01]  /*f6a0*/  VIADD R13, R9, UR5 ;  /* 0x00000005090d7c36 */ /* 0x000fe20008000000 */
[----:B------:R-:W-:Y:S02]  /*f6b0*/  LEA R6, P6, R11, R192, 0x1 ;  /* 0x000000c00b067211 */ /* 0x000fe400078c08ff */
[----:B------:R-:W-:Y:S02]  /*f6c0*/  LEA.HI.X.SX32 R5, R5, R194, 0x1, P1 ;  /* 0x000000c205057211 */ /* 0x000fe400008f0eff */
[C---:B------:R-:W-:Y:S01]  /*f6d0*/  LEA R10, P1, R13.reuse, R192, 0x1 ;  /* 0x000000c00d0a7211 */ /* 0x040fe200078208ff */
[----:B------:R-:W-:Y:S01]  /*f6e0*/  VIADD R15, R13, UR4 ;  /* 0x000000040d0f7c36 */ /* 0x000fe20008000000 */
[-C--:B------:R-:W-:Y:S01]  /*f6f0*/  LEA.HI.X.SX32 R7, R11, R194.reuse, 0x1, P6 ;  /* 0x000000c20b077211 */ /* 0x080fe200030f0eff */
[----:B------:R-:W-:Y:S01]  /*f700*/  ULDC UR4, c[0x0][0x22c] ;  /* 0x00008b0000047ab9 */ /* 0x000fe20000000800 */
[----:B------:R-:W-:Y:S02]  /*f710*/  LEA.HI.X.SX32 R11, R13, R194, 0x1, P1 ;  /* 0x000000c20d0b7211 */ /* 0x000fe400008f0eff */
[----:B------:R-:W-:-:S02]  /*f720*/  ISETP.LT.AND P1, PT, R0, UR4, !P0 ;  /* 0x0000000400007c0c */ /* 0x000fc4000c721270 */
[----:B------:R-:W-:Y:S02]  /*f730*/  ISETP.LT.AND P0, PT, R193, UR6, !P0 ;  /* 0x00000006c1007c0c */ /* 0x000fe4000c701270 */
[----:B------:R-:W-:Y:S01]  /*f740*/  LEA R8, P6, R9, R192, 0x1 ;  /* 0x000000c009087211 */ /* 0x000fe200078c08ff */
[----:B------:R0:W-:Y:S01]  /*f750*/  @P5 STG.E.U16 desc[UR14][R2.64], R165 ;  /* 0x000000a502005986 */ /* 0x0001e2000c10150e */
[----:B------:R-:W-:Y:S02]  /*f760*/  PRMT R0, R165, 0x7632, R0 ;  /* 0x00007632a5007816 */ /* 0x000fe40000000000 */
[----:B------:R-:W-:-:S03]  /*f770*/  LEA.HI.X.SX32 R9, R9, R194, 0x1, P6 ;  /* 0x000000c209097211 */ /* 0x000fc600030f0eff */
[----:B------:R1:W-:Y:S01]  /*f780*/  @P4 STG.E.U16 desc[UR14][R4.64], R0 ;  /* 0x0000000004004986 */ /* 0x0003e2000c10150e */
[C---:B------:R-:W-:Y:S02]  /*f790*/  LEA R192, P6, R15.reuse, R192, 0x1 ;  /* 0x000000c00fc07211 */ /* 0x040fe400078c08ff */
[----:B0-----:R-:W-:Y:S01]  /*f7a0*/  PRMT R3, R166, 0x7632, R3 ;  /* 0x00007632a6037816 */ /* 0x001fe20000000003 */
[----:B------:R1:W-:Y:S04]  /*f7b0*/  @P3 STG.E.U16 desc[UR14][R6.64], R166 ;  /* 0x000000a606003986 */ /* 0x0003e8000c10150e */
[----:B------:R1:W-:Y:S01]  /*f7c0*/  @P2 STG.E.U16 desc[UR14][R8.64], R3 ;  /* 0x0000000308002986 */ /* 0x0003e2000c10150e */
[----:B------:R-:W-:-:S03]  /*f7d0*/  LEA.HI.X.SX32 R193, R15, R194, 0x1, P6 ;  /* 0x000000c20fc17211 */ /* 0x000fc600030f0eff */
[----:B------:R1:W-:Y:S01]  /*f7e0*/  @P1 STG.E.U16 desc[UR14][R10.64], R167 ;  /* 0x000000a70a001986 */ /* 0x0003e2000c10150e */
[----:B------:R-:W-:Y:S05]  /*f7f0*/  @!P0 EXIT ;  /* 0x000000000000894d */ /* 0x000fea0003800000 */
[----:B------:R-:W-:-:S05]  /*f800*/  PRMT R96, R167, 0x7632, R96 ;  /* 0x00007632a7607816 */ /* 0x000fca0000000060 */
[----:B------:R-:W-:Y:S01]  /*f810*/  STG.E.U16 desc[UR14][R192.64], R96 ;  /* 0x00000060c0007986 */ /* 0x000fe2000c10150e */
[----:B------:R-:W-:Y:S05]  /*f820*/  EXIT ;  /* 0x000000000000794d */ /* 0x000fea0003800000 */
.L_x_2:
[----:B------:R-:W-:-:S00]  /*f830*/  BRA `(.L_x_2) ;  /* 0xfffffffc00fc7947 */ /* 0x000fc0000383ffff */
[----:B------:R-:W-:-:S00]  /*f840*/  NOP ;  /* 0x0000000000007918 */ /* 0x000fc00000000000 */
        /* <DEDUP_REMOVED lines=11> */
.L_x_3:


//--------------------- .nv.shared.matmul_kernel  --------------------------
	.section	.nv.shared.matmul_kernel,"aw",@nobits
	.sectionflags	@""
	.align	16
	.zero		1024


//--------------------- .nv.shared.reserved.0     --------------------------
	.section	.nv.shared.reserved.0,"aw",@nobits
	.weak		__nv_reservedSMEM_offset_0_alias
	.size		__nv_reservedSMEM_offset_0_alias, 0, 0
	.other		__nv_reservedSMEM_offset_0_alias,@"STO_CUDA_RESERVED_SHARED STV_DEFAULT"
__nv_reservedSMEM_offset_0_alias:
	.zero		0


//--------------------- .nv.constant0.matmul_kernel --------------------------
	.section	.nv.constant0.matmul_kernel,"a",@progbits
	.sectionflags	@""
	.align	4
.nv.constant0.matmul_kernel:
	.zero		608


//--------------------- SYMBOLS --------------------------

	.type		.nv.reservedSmem.offset0,@object
	.size		.nv.reservedSmem.offset0,0x4
